// auto-generated by cutlass_sweep.gemm — config: {"arch": "sm_90", "cluster_m": 2, "cluster_n": 1, "dtype": "int8", "stages": 3, "tile_k": 64, "tile_m": 256, "tile_n": 128}
#include "cutlass/cutlass.h"
#include "cutlass/gemm/collective/collective_builder.hpp"
#include "cutlass/gemm/device/gemm_universal_adapter.h"
#include "cutlass/gemm/kernel/gemm_universal.hpp"
#include "cutlass/epilogue/collective/collective_builder.hpp"

using ElemA = int8_t;
using ElemB = int8_t;
using ElemCD = int8_t;
using Acc  = int32_t;
using TileShape    = cute::Shape<cute::_256, cute::_128, cute::_64>;
using ClusterShape = cute::Shape<cute::_2, cute::_1, cute::_1>;

using CollectiveEpilogue = typename cutlass::epilogue::collective::CollectiveBuilder<
    cutlass::arch::Sm90, cutlass::arch::OpClassTensorOp,
    TileShape, ClusterShape,
    cutlass::epilogue::collective::EpilogueTileAuto,
    Acc, Acc,
    ElemCD, cutlass::layout::RowMajor, 128 / cutlass::sizeof_bits<ElemCD>::value,
    ElemCD, cutlass::layout::RowMajor, 128 / cutlass::sizeof_bits<ElemCD>::value,
    cutlass::epilogue::collective::EpilogueScheduleAuto
  >::CollectiveOp;

using CollectiveMainloop = typename cutlass::gemm::collective::CollectiveBuilder<
    cutlass::arch::Sm90, cutlass::arch::OpClassTensorOp,
    ElemA, cutlass::layout::RowMajor, 128 / cutlass::sizeof_bits<ElemA>::value,
    ElemB, cutlass::layout::ColumnMajor, 128 / cutlass::sizeof_bits<ElemB>::value,
    Acc,
    TileShape, ClusterShape,
    cutlass::gemm::collective::StageCount<3>,
    cutlass::gemm::collective::KernelScheduleAuto
  >::CollectiveOp;

using GemmKernel = cutlass::gemm::kernel::GemmUniversal<
    cute::Shape<int,int,int,int>,
    CollectiveMainloop,
    CollectiveEpilogue
>;
using Gemm = cutlass::gemm::device::GemmUniversalAdapter<GemmKernel>;

// Force the device kernel symbol into the cubin without needing a host main.
auto* _anchor = &cutlass::device_kernel<GemmKernel>;


// ===== COMPILED SASS (sm_90a) =====

	.target	sm_90a

	.elftype	@"ET_EXEC"


//--------------------- .note.nv.tkinfo           --------------------------
	.section	.note.nv.tkinfo,"",@"SHT_NOTE"
	.sectionflags	@"SHF_NOTE_NV_TKINFO"
	.tkinfo
        /*0018*/ 	.word	0x00000002
        /*0030*/ 	.string	""
        /*0030*/ 	.string	"ptxas"
        /*0030*/ 	.string	"Cuda compilation tools, release 13.0, V13.0.88"
        /*0030*/ 	.string	"Build cuda_13.0.r13.0/compiler.36424714_0"
        /*0030*/ 	.string	"-arch sm_90a -m 64 "



//--------------------- .note.nv.cuinfo           --------------------------
	.section	.note.nv.cuinfo,"",@"SHT_NOTE"
	.sectionflags	@"SHF_NOTE_NV_CUINFO"
        /*0018*/ 	.short	0x0002
        /*001a*/ 	.short	0x005a
        /*001c*/ 	.short	0x0082
	.zero		2


//--------------------- .nv.info                  --------------------------
	.section	.nv.info,"",@"SHT_CUDA_INFO"
	.align	4


	//----- nvinfo : EIATTR_REGCOUNT
	.align		4
        /*0000*/ 	.byte	0x04, 0x2f
        /*0002*/ 	.short	(.L_15 - .L_14)
	.align		4
.L_14:
        /*0004*/ 	.word	index@(_ZN7cutlass13device_kernelINS_4gemm6kernel13GemmUniversalIN4cute5tupleIJiiiiEEENS1_10collective13CollectiveMmaINS1_34MainloopSm90TmaGmmaWarpSpecializedILi3ENS5_IJNS4_1CILi2EEENSA_ILi1EEESC_EEENS1_35KernelTmaWarpSpecializedCooperativeEEENS5_IJNSA_ILi256EEENSA_ILi128EEENSA_ILi64EEEEEEaNS5_IJlSC_lEEEaSK_NS4_8TiledMMAINS4_8MMA_AtomIJNS4_4SM904GMMA27MMA_64x128x32_S32S8S8_SS_TNEEEENS4_6LayoutISD_NS5_IJSC_NSA_ILi0EEESS_EEEEENS5_IJNS4_10UnderscoreESV_SV_EEEEENS4_13SM90_TMA_LOADENS4_14ComposedLayoutINS4_7SwizzleILi2ELi4ELi3EEENS4_18smem_ptr_flag_bitsILi8EEENSR_INS5_IJNSA_ILi8EEESI_EEENS5_IJSI_SC_EEEEEEEvNS4_8identityENS4_23SM90_TMA_LOAD_MULTICASTES18_vS19_EENS_8epilogue10collective6detail29Sm90TmaWarpSpecializedAdapterINS1D_15DefaultEpilogueIaSK_SK_NS1C_6thread17LinearCombinationIaLi1EiiLNS1H_9ScaleType4KindE0ELNS_15FloatRoundStyleE2EaEENS1_15EpilogueDefaultEEEEEvvEEEEvNT_6ParamsE)
        /*0008*/ 	.word	0x000000a8


	//----- nvinfo : EIATTR_FRAME_SIZE
	.align		4
.L_15:
        /*000c*/ 	.byte	0x04, 0x11
        /*000e*/ 	.short	(.L_17 - .L_16)
	.align		4
.L_16:
        /*0010*/ 	.word	index@(_ZN7cutlass13device_kernelINS_4gemm6kernel13GemmUniversalIN4cute5tupleIJiiiiEEENS1_10collective13CollectiveMmaINS1_34MainloopSm90TmaGmmaWarpSpecializedILi3ENS5_IJNS4_1CILi2EEENSA_ILi1EEESC_EEENS1_35KernelTmaWarpSpecializedCooperativeEEENS5_IJNSA_ILi256EEENSA_ILi128EEENSA_ILi64EEEEEEaNS5_IJlSC_lEEEaSK_NS4_8TiledMMAINS4_8MMA_AtomIJNS4_4SM904GMMA27MMA_64x128x32_S32S8S8_SS_TNEEEENS4_6LayoutISD_NS5_IJSC_NSA_ILi0EEESS_EEEEENS5_IJNS4_10UnderscoreESV_SV_EEEEENS4_13SM90_TMA_LOADENS4_14ComposedLayoutINS4_7SwizzleILi2ELi4ELi3EEENS4_18smem_ptr_flag_bitsILi8EEENSR_INS5_IJNSA_ILi8EEESI_EEENS5_IJSI_SC_EEEEEEEvNS4_8identityENS4_23SM90_TMA_LOAD_MULTICASTES18_vS19_EENS_8epilogue10collective6detail29Sm90TmaWarpSpecializedAdapterINS1D_15DefaultEpilogueIaSK_SK_NS1C_6thread17LinearCombinationIaLi1EiiLNS1H_9ScaleType4KindE0ELNS_15FloatRoundStyleE2EaEENS1_15EpilogueDefaultEEEEEvvEEEEvNT_6ParamsE)
        /*0014*/ 	.word	0x00000000


	//----- nvinfo : EIATTR_MIN_STACK_SIZE
	.align		4
.L_17:
        /*0018*/ 	.byte	0x04, 0x12
        /*001a*/ 	.short	(.L_19 - .L_18)
	.align		4
.L_18:
        /*001c*/ 	.word	index@(_ZN7cutlass13device_kernelINS_4gemm6kernel13GemmUniversalIN4cute5tupleIJiiiiEEENS1_10collective13CollectiveMmaINS1_34MainloopSm90TmaGmmaWarpSpecializedILi3ENS5_IJNS4_1CILi2EEENSA_ILi1EEESC_EEENS1_35KernelTmaWarpSpecializedCooperativeEEENS5_IJNSA_ILi256EEENSA_ILi128EEENSA_ILi64EEEEEEaNS5_IJlSC_lEEEaSK_NS4_8TiledMMAINS4_8MMA_AtomIJNS4_4SM904GMMA27MMA_64x128x32_S32S8S8_SS_TNEEEENS4_6LayoutISD_NS5_IJSC_NSA_ILi0EEESS_EEEEENS5_IJNS4_10UnderscoreESV_SV_EEEEENS4_13SM90_TMA_LOADENS4_14ComposedLayoutINS4_7SwizzleILi2ELi4ELi3EEENS4_18smem_ptr_flag_bitsILi8EEENSR_INS5_IJNSA_ILi8EEESI_EEENS5_IJSI_SC_EEEEEEEvNS4_8identityENS4_23SM90_TMA_LOAD_MULTICASTES18_vS19_EENS_8epilogue10collective6detail29Sm90TmaWarpSpecializedAdapterINS1D_15DefaultEpilogueIaSK_SK_NS1C_6thread17LinearCombinationIaLi1EiiLNS1H_9ScaleType4KindE0ELNS_15FloatRoundStyleE2EaEENS1_15EpilogueDefaultEEEEEvvEEEEvNT_6ParamsE)
        /*0020*/ 	.word	0x00000000
.L_19:


//--------------------- .nv.compat                --------------------------
	.section	.nv.compat,"",@"SHT_CUDA_COMPAT_INFO"
	.align	4
        /*0000*/ 	.byte	0x02, 0x09, 0x01, 0x00, 0x02, 0x02, 0x04, 0x00, 0x02, 0x05, 0x05, 0x00, 0x03, 0x07, 0x01, 0x01
        /*0010*/ 	.byte	0x02, 0x03, 0x01, 0x00, 0x02, 0x06, 0x01, 0x00, 0x04, 0x0b, 0x08, 0x00, 0x00, 0x00, 0x00, 0x00
        /*0020*/ 	.byte	0x00, 0x00, 0x00, 0x00


//--------------------- .nv.info._ZN7cutlass13device_kernelINS_4gemm6kernel13GemmUniversalIN4cute5tupleIJiiiiEEENS1_10collective13CollectiveMmaINS1_34MainloopSm90TmaGmmaWarpSpecializedILi3ENS5_IJNS4_1CILi2EEENSA_ILi1EEESC_EEENS1_35KernelTmaWarpSpecializedCooperativeEEENS5_IJNSA_ILi256EEENSA_ILi128EEENSA_ILi64EEEEEEaNS5_IJlSC_lEEEaSK_NS4_8TiledMMAINS4_8MMA_AtomIJNS4_4SM904GMMA27MMA_64x128x32_S32S8S8_SS_TNEEEENS4_6LayoutISD_NS5_IJSC_NSA_ILi0EEESS_EEEEENS5_IJNS4_10UnderscoreESV_SV_EEEEENS4_13SM90_TMA_LOADENS4_14ComposedLayoutINS4_7SwizzleILi2ELi4ELi3EEENS4_18smem_ptr_flag_bitsILi8EEENSR_INS5_IJNSA_ILi8EEESI_EEENS5_IJSI_SC_EEEEEEEvNS4_8identityENS4_23SM90_TMA_LOAD_MULTICASTES18_vS19_EENS_8epilogue10collective6detail29Sm90TmaWarpSpecializedAdapterINS1D_15DefaultEpilogueIaSK_SK_NS1C_6thread17LinearCombinationIaLi1EiiLNS1H_9ScaleType4KindE0ELNS_15FloatRoundStyleE2EaEENS1_15EpilogueDefaultEEEEEvvEEEEvNT_6ParamsE --------------------------
	.section	.nv.info._ZN7cutlass13device_kernelINS_4gemm6kernel13GemmUniversalIN4cute5tupleIJiiiiEEENS1_10collective13CollectiveMmaINS1_34MainloopSm90TmaGmmaWarpSpecializedILi3ENS5_IJNS4_1CILi2EEENSA_ILi1EEESC_EEENS1_35KernelTmaWarpSpecializedCooperativeEEENS5_IJNSA_ILi256EEENSA_ILi128EEENSA_ILi64EEEEEEaNS5_IJlSC_lEEEaSK_NS4_8TiledMMAINS4_8MMA_AtomIJNS4_4SM904GMMA27MMA_64x128x32_S32S8S8_SS_TNEEEENS4_6LayoutISD_NS5_IJSC_NSA_ILi0EEESS_EEEEENS5_IJNS4_10UnderscoreESV_SV_EEEEENS4_13SM90_TMA_LOADENS4_14ComposedLayoutINS4_7SwizzleILi2ELi4ELi3EEENS4_18smem_ptr_flag_bitsILi8EEENSR_INS5_IJNSA_ILi8EEESI_EEENS5_IJSI_SC_EEEEEEEvNS4_8identityENS4_23SM90_TMA_LOAD_MULTICASTES18_vS19_EENS_8epilogue10collective6detail29Sm90TmaWarpSpecializedAdapterINS1D_15DefaultEpilogueIaSK_SK_NS1C_6thread17LinearCombinationIaLi1EiiLNS1H_9ScaleType4KindE0ELNS_15FloatRoundStyleE2EaEENS1_15EpilogueDefaultEEEEEvvEEEEvNT_6ParamsE,"",@"SHT_CUDA_INFO"
	.sectionflags	@""
	.align	4


	//----- nvinfo : EIATTR_CUDA_API_VERSION
	.align		4
        /*0000*/ 	.byte	0x04, 0x37
        /*0002*/ 	.short	(.L_21 - .L_20)
.L_20:
        /*0004*/ 	.word	0x00000082


	//----- nvinfo : EIATTR_KPARAM_INFO
	.align		4
.L_21:
        /*0008*/ 	.byte	0x04, 0x17
        /*000a*/ 	.short	(.L_23 - .L_22)
.L_22:
        /*000c*/ 	.word	0x00000000
        /*0010*/ 	.short	0x0000
        /*0012*/ 	.short	0x0070
        /*0014*/ 	.byte	0x00, 0xf0, 0x01, 0x10


	//----- nvinfo : EIATTR_SPARSE_MMA_MASK
	.align		4
.L_23:
        /*0018*/ 	.byte	0x03, 0x50
        /*001a*/ 	.short	0x0000


	//----- nvinfo : EIATTR_MAXREG_COUNT
	.align		4
        /*001c*/ 	.byte	0x03, 0x1b
        /*001e*/ 	.short	0x00a8


	//----- nvinfo : EIATTR_NUM_BARRIERS
	.align		4
        /*0020*/ 	.byte	0x02, 0x4c
        /*0022*/ 	.byte	0x01
	.zero		1


	//----- nvinfo : EIATTR_EXTERNS
	.align		4
        /*0024*/ 	.byte	0x04, 0x0f
        /*0026*/ 	.short	(.L_25 - .L_24)


	//   ....[0]....
	.align		4
.L_24:
        /*0028*/ 	.word	index@(__assertfail)


	//----- nvinfo : EIATTR_MERCURY_ISA_VERSION
	.align		4
.L_25:
        /*002c*/ 	.byte	0x03, 0x5f
        /*002e*/ 	.short	0x0101


	//----- nvinfo : EIATTR_INT_WARP_WIDE_INSTR_OFFSETS
	.align		4
        /*0030*/ 	.byte	0x04, 0x31
        /*0032*/ 	.short	(.L_27 - .L_26)


	//   ....[0]....
.L_26:
        /*0034*/ 	.word	0x00000460


	//   ....[1]....
        /*0038*/ 	.word	0x00000490


	//   ....[2]....
        /*003c*/ 	.word	0x00000650


	//----- nvinfo : EIATTR_COOP_GROUP_MASK_REGIDS
	.align		4
.L_27:
        /*0040*/ 	.byte	0x04, 0x29
        /*0042*/ 	.short	(.L_29 - .L_28)


	//   ....[0]....
.L_28:
        /*0044*/ 	.word	0xffffffff


	//   ....[1]....
        /*0048*/ 	.word	0xffffffff


	//   ....[2]....
        /*004c*/ 	.word	0xffffffff


	//   ....[3]....
        /*0050*/ 	.word	0xffffffff


	//   ....[4]....
        /*0054*/ 	.word	0xffffffff


	//   ....[5]....
        /*0058*/ 	.word	0xffffffff


	//----- nvinfo : EIATTR_COOP_GROUP_INSTR_OFFSETS
	.align		4
.L_29:
        /*005c*/ 	.byte	0x04, 0x28
        /*005e*/ 	.short	(.L_31 - .L_30)


	//   ....[0]....
.L_30:
        /*0060*/ 	.word	0x00000060


	//   ....[1]....
        /*0064*/ 	.word	0x00000070


	//   ....[2]....
        /*0068*/ 	.word	0x00000130


	//   ....[3]....
        /*006c*/ 	.word	0x000002b0


	//   ....[4]....
        /*0070*/ 	.word	0x000007d0


	//   ....[5]....
        /*0074*/ 	.word	0x00001210


	//----- nvinfo : EIATTR_REG_RECONFIG
	.align		4
.L_31:
        /*0078*/ 	.byte	0x01, 0x54
	.zero		2


	//----- nvinfo : EIATTR_SYSCALL_OFFSETS
	.align		4
        /*007c*/ 	.byte	0x04, 0x46
        /*007e*/ 	.short	(.L_33 - .L_32)


	//   ....[0]....
.L_32:
        /*0080*/ 	.word	0x000013e0


	//----- nvinfo : EIATTR_MBARRIER_INSTR_OFFSETS
	.align		4
.L_33:
        /*0084*/ 	.byte	0x04, 0x39
        /*0086*/ 	.short	(.L_35 - .L_34)


	//   ....[0]....
.L_34:
        /*0088*/ 	.word	0x00000230
        /*008c*/ 	.word	0x000000ff
        /*0090*/ 	.word	0x00000000
        /*0094*/ 	.short	0x0100
        /*0096*/ 	.byte	0x08
	.zero		1


	//   ....[1]....
        /*0098*/ 	.word	0x00000240
        /*009c*/ 	.word	0x000000ff
        /*00a0*/ 	.word	0x00000018
        /*00a4*/ 	.short	0x0100
        /*00a6*/ 	.byte	0x08
	.zero		1


	//   ....[2]....
        /*00a8*/ 	.word	0x00000250
        /*00ac*/ 	.word	0x000000ff
        /*00b0*/ 	.word	0x00000008
        /*00b4*/ 	.short	0x0100
        /*00b6*/ 	.byte	0x08
	.zero		1


	//   ....[3]....
        /*00b8*/ 	.word	0x00000260
        /*00bc*/ 	.word	0x000000ff
        /*00c0*/ 	.word	0x00000020
        /*00c4*/ 	.short	0x0100
        /*00c6*/ 	.byte	0x08
	.zero		1


	//   ....[4]....
        /*00c8*/ 	.word	0x00000270
        /*00cc*/ 	.word	0x000000ff
        /*00d0*/ 	.word	0x00000010
        /*00d4*/ 	.short	0x0100
        /*00d6*/ 	.byte	0x08
	.zero		1


	//   ....[5]....
        /*00d8*/ 	.word	0x00000280
        /*00dc*/ 	.word	0x000000ff
        /*00e0*/ 	.word	0x00000028
        /*00e4*/ 	.short	0x0100
        /*00e6*/ 	.byte	0x08
	.zero		1


	//   ....[6]....
        /*00e8*/ 	.word	0x000006d0
        /*00ec*/ 	.word	0x000000ff
        /*00f0*/ 	.word	0x00000040
        /*00f4*/ 	.short	0x0100
        /*00f6*/ 	.byte	0x06
	.zero		1


	//   ....[7]....
        /*00f8*/ 	.word	0x00000760
        /*00fc*/ 	.word	0x000000ff
        /*0100*/ 	.word	0x00000048
        /*0104*/ 	.short	0x0100
        /*0106*/ 	.byte	0x06
	.zero		1


	//   ....[8]....
        /*0108*/ 	.word	0x000014b0
        /*010c*/ 	.word	0x00000003
        /*0110*/ 	.word	0x00000000
        /*0114*/ 	.short	0x010a
        /*0116*/ 	.byte	0x3f
	.zero		1


	//   ....[9]....
        /*0118*/ 	.word	0x000014f0
        /*011c*/ 	.word	0x00000003
        /*0120*/ 	.word	0x00000000
        /*0124*/ 	.short	0x010a
        /*0126*/ 	.byte	0x3f
	.zero		1


	//   ....[10]....
        /*0128*/ 	.word	0x00001870
        /*012c*/ 	.word	0x00000005
        /*0130*/ 	.word	0x00000000
        /*0134*/ 	.short	0x010a
        /*0136*/ 	.byte	0x3f
	.zero		1


	//   ....[11]....
        /*0138*/ 	.word	0x000018b0
        /*013c*/ 	.word	0x00000005
        /*0140*/ 	.word	0x00000000
        /*0144*/ 	.short	0x010a
        /*0146*/ 	.byte	0x3f
	.zero		1


	//   ....[12]....
        /*0148*/ 	.word	0x00001ad0
        /*014c*/ 	.word	0x00000005
        /*0150*/ 	.word	0x00000000
        /*0154*/ 	.short	0x0101
        /*0156*/ 	.byte	0x3f
	.zero		1


	//   ....[13]....
        /*0158*/ 	.word	0x00001cf0
        /*015c*/ 	.word	0x00000003
        /*0160*/ 	.word	0x00000000
        /*0164*/ 	.short	0x0101
        /*0166*/ 	.byte	0x3f
	.zero		1


	//   ....[14]....
        /*0168*/ 	.word	0x00009340
        /*016c*/ 	.word	0x00000017
        /*0170*/ 	.word	0x00000018
        /*0174*/ 	.short	0x010a
        /*0176*/ 	.byte	0x3f
	.zero		1


	//   ....[15]....
        /*0178*/ 	.word	0x000096b0
        /*017c*/ 	.word	0x00000003
        /*0180*/ 	.word	0x00000048
        /*0184*/ 	.short	0x0101
        /*0186*/ 	.byte	0x3f
	.zero		1


	//   ....[16]....
        /*0188*/ 	.word	0x00009e10
        /*018c*/ 	.word	0x00000007
        /*0190*/ 	.word	0x00000000
        /*0194*/ 	.short	0x010a
        /*0196*/ 	.byte	0x3f
	.zero		1


	//   ....[17]....
        /*0198*/ 	.word	0x00009e90
        /*019c*/ 	.word	0x00000006
        /*01a0*/ 	.word	0x00000000
        /*01a4*/ 	.short	0x010a
        /*01a6*/ 	.byte	0x3f
	.zero		1


	//   ....[18]....
        /*01a8*/ 	.word	0x00009f20
        /*01ac*/ 	.word	0x00000003
        /*01b0*/ 	.word	0x00000000
        /*01b4*/ 	.short	0x010a
        /*01b6*/ 	.byte	0x3f
	.zero		1


	//   ....[19]....
        /*01b8*/ 	.word	0x00009f80
        /*01bc*/ 	.word	0x00000003
        /*01c0*/ 	.word	0x00000000
        /*01c4*/ 	.short	0x010a
        /*01c6*/ 	.byte	0x3f
	.zero		1


	//   ....[20]....
        /*01c8*/ 	.word	0x00009fd0
        /*01cc*/ 	.word	0x00000005
        /*01d0*/ 	.word	0x00000000
        /*01d4*/ 	.short	0x010a
        /*01d6*/ 	.byte	0x3f
	.zero		1


	//   ....[21]....
        /*01d8*/ 	.word	0x0000a0a0
        /*01dc*/ 	.word	0x00000017
        /*01e0*/ 	.word	0x00000018
        /*01e4*/ 	.short	0x010a
        /*01e6*/ 	.byte	0x3f
	.zero		1


	//   ....[22]....
        /*01e8*/ 	.word	0x0000a170
        /*01ec*/ 	.word	0x00000007
        /*01f0*/ 	.word	0x00000000
        /*01f4*/ 	.short	0x010a
        /*01f6*/ 	.byte	0x3f
	.zero		1


	//   ....[23]....
        /*01f8*/ 	.word	0x0000a1c0
        /*01fc*/ 	.word	0x00000006
        /*0200*/ 	.word	0x00000000
        /*0204*/ 	.short	0x010a
        /*0206*/ 	.byte	0x3f
	.zero		1


	//----- nvinfo : EIATTR_NUM_MBARRIERS
	.align		4
.L_35:
        /*0208*/ 	.byte	0x03, 0x38
        /*020a*/ 	.short	0x0008


	//----- nvinfo : EIATTR_EXIT_INSTR_OFFSETS
	.align		4
        /*020c*/ 	.byte	0x04, 0x1c
        /*020e*/ 	.short	(.L_37 - .L_36)


	//   ....[0]....
.L_36:
        /*0210*/ 	.word	0x00000930


	//   ....[1]....
        /*0214*/ 	.word	0x00001150


	//   ....[2]....
        /*0218*/ 	.word	0x00008a40


	//   ....[3]....
        /*021c*/ 	.word	0x00008fa0


	//   ....[4]....
        /*0220*/ 	.word	0x00009f70


	//----- nvinfo : EIATTR_MAX_THREADS
	.align		4
.L_37:
        /*0224*/ 	.byte	0x04, 0x05
        /*0226*/ 	.short	(.L_39 - .L_38)
.L_38:
        /*0228*/ 	.word	0x00000180
        /*022c*/ 	.word	0x00000001
        /*0230*/ 	.word	0x00000001


	//----- nvinfo : EIATTR_CRS_STACK_SIZE
	.align		4
.L_39:
        /*0234*/ 	.byte	0x04, 0x1e
        /*0236*/ 	.short	(.L_41 - .L_40)
.L_40:
        /*0238*/ 	.word	0x00000000


	//----- nvinfo : EIATTR_CBANK_PARAM_SIZE
	.align		4
.L_41:
        /*023c*/ 	.byte	0x03, 0x19
        /*023e*/ 	.short	0x0470


	//----- nvinfo : EIATTR_PARAM_CBANK
	.align		4
        /*0240*/ 	.byte	0x04, 0x0a
        /*0242*/ 	.short	(.L_43 - .L_42)
	.align		4
.L_42:
        /*0244*/ 	.word	index@(.nv.constant0._ZN7cutlass13device_kernelINS_4gemm6kernel13GemmUniversalIN4cute5tupleIJiiiiEEENS1_10collective13CollectiveMmaINS1_34MainloopSm90TmaGmmaWarpSpecializedILi3ENS5_IJNS4_1CILi2EEENSA_ILi1EEESC_EEENS1_35KernelTmaWarpSpecializedCooperativeEEENS5_IJNSA_ILi256EEENSA_ILi128EEENSA_ILi64EEEEEEaNS5_IJlSC_lEEEaSK_NS4_8TiledMMAINS4_8MMA_AtomIJNS4_4SM904GMMA27MMA_64x128x32_S32S8S8_SS_TNEEEENS4_6LayoutISD_NS5_IJSC_NSA_ILi0EEESS_EEEEENS5_IJNS4_10UnderscoreESV_SV_EEEEENS4_13SM90_TMA_LOADENS4_14ComposedLayoutINS4_7SwizzleILi2ELi4ELi3EEENS4_18smem_ptr_flag_bitsILi8EEENSR_INS5_IJNSA_ILi8EEESI_EEENS5_IJSI_SC_EEEEEEEvNS4_8identityENS4_23SM90_TMA_LOAD_MULTICASTES18_vS19_EENS_8epilogue10collective6detail29Sm90TmaWarpSpecializedAdapterINS1D_15DefaultEpilogueIaSK_SK_NS1C_6thread17LinearCombinationIaLi1EiiLNS1H_9ScaleType4KindE0ELNS_15FloatRoundStyleE2EaEENS1_15EpilogueDefaultEEEEEvvEEEEvNT_6ParamsE)
        /*0248*/ 	.short	0x0210
        /*024a*/ 	.short	0x0470


	//----- nvinfo : EIATTR_SW_WAR
	.align		4
.L_43:
        /*024c*/ 	.byte	0x04, 0x36
        /*024e*/ 	.short	(.L_45 - .L_44)
.L_44:
        /*0250*/ 	.word	0x00000008
.L_45:


//--------------------- .nv.callgraph             --------------------------
	.section	.nv.callgraph,"",@"SHT_CUDA_CALLGRAPH"
	.align	4
	.sectionentsize	8
	.align		4
        /*0000*/ 	.word	0x00000000
	.align		4
        /*0004*/ 	.word	0xffffffff
	.align		4
        /*0008*/ 	.word	index@(_ZN7cutlass13device_kernelINS_4gemm6kernel13GemmUniversalIN4cute5tupleIJiiiiEEENS1_10collective13CollectiveMmaINS1_34MainloopSm90TmaGmmaWarpSpecializedILi3ENS5_IJNS4_1CILi2EEENSA_ILi1EEESC_EEENS1_35KernelTmaWarpSpecializedCooperativeEEENS5_IJNSA_ILi256EEENSA_ILi128EEENSA_ILi64EEEEEEaNS5_IJlSC_lEEEaSK_NS4_8TiledMMAINS4_8MMA_AtomIJNS4_4SM904GMMA27MMA_64x128x32_S32S8S8_SS_TNEEEENS4_6LayoutISD_NS5_IJSC_NSA_ILi0EEESS_EEEEENS5_IJNS4_10UnderscoreESV_SV_EEEEENS4_13SM90_TMA_LOADENS4_14ComposedLayoutINS4_7SwizzleILi2ELi4ELi3EEENS4_18smem_ptr_flag_bitsILi8EEENSR_INS5_IJNSA_ILi8EEESI_EEENS5_IJSI_SC_EEEEEEEvNS4_8identityENS4_23SM90_TMA_LOAD_MULTICASTES18_vS19_EENS_8epilogue10collective6detail29Sm90TmaWarpSpecializedAdapterINS1D_15DefaultEpilogueIaSK_SK_NS1C_6thread17LinearCombinationIaLi1EiiLNS1H_9ScaleType4KindE0ELNS_15FloatRoundStyleE2EaEENS1_15EpilogueDefaultEEEEEvvEEEEvNT_6ParamsE)
	.align		4
        /*000c*/ 	.word	index@(__assertfail)
	.align		4
        /*0010*/ 	.word	0x00000000
	.align		4
        /*0014*/ 	.word	0xfffffffe
	.align		4
        /*0018*/ 	.word	0x00000000
	.align		4
        /*001c*/ 	.word	0xfffffffd
	.align		4
        /*0020*/ 	.word	0x00000000
	.align		4
        /*0024*/ 	.word	0xfffffffc


//--------------------- .nv.constant4             --------------------------
	.section	.nv.constant4,"a",@progbits
	.align	8
	.align		8
.nv.constant4:
        /*0000*/ 	.dword	__assertfail
	.align		8
        /*0008*/ 	.dword	__unnamed_1
	.align		8
        /*0010*/ 	.dword	_ZN39_INTERNAL_fc2d6005_4_k_cu_490bfb58_71314cuda3std3__45__cpo5beginE
	.align		8
        /*0018*/ 	.dword	_ZN39_INTERNAL_fc2d6005_4_k_cu_490bfb58_71314cuda3std3__45__cpo3endE
	.align		8
        /*0020*/ 	.dword	_ZN39_INTERNAL_fc2d6005_4_k_cu_490bfb58_71314cuda3std3__45__cpo6cbeginE
	.align		8
        /*0028*/ 	.dword	_ZN39_INTERNAL_fc2d6005_4_k_cu_490bfb58_71314cuda3std3__45__cpo4cendE
	.align		8
        /*0030*/ 	.dword	_ZN39_INTERNAL_fc2d6005_4_k_cu_490bfb58_71314cuda3std3__441_GLOBAL__N__fc2d6005_4_k_cu_490bfb58_71316ignoreE
	.align		8
        /*0038*/ 	.dword	_ZN39_INTERNAL_fc2d6005_4_k_cu_490bfb58_71314cuda3std3__419piecewise_constructE
	.align		8
        /*0040*/ 	.dword	_ZN39_INTERNAL_fc2d6005_4_k_cu_490bfb58_71314cuda3std3__48in_placeE
	.align		8
        /*0048*/ 	.dword	_ZN39_INTERNAL_fc2d6005_4_k_cu_490bfb58_71314cuda3std6ranges3__45__cpo4swapE
	.align		8
        /*0050*/ 	.dword	_ZN39_INTERNAL_fc2d6005_4_k_cu_490bfb58_71314cuda3std6ranges3__45__cpo9iter_moveE
	.align		8
        /*0058*/ 	.dword	_ZN39_INTERNAL_fc2d6005_4_k_cu_490bfb58_71314cute7productE
	.align		8
        /*0060*/ 	.dword	_ZN39_INTERNAL_fc2d6005_4_k_cu_490bfb58_71314cute1_E
	.align		8
        /*0068*/ 	.dword	$str$22
	.align		8
        /*0070*/ 	.dword	$str$23


//--------------------- .text._ZN7cutlass13device_kernelINS_4gemm6kernel13GemmUniversalIN4cute5tupleIJiiiiEEENS1_10collective13CollectiveMmaINS1_34MainloopSm90TmaGmmaWarpSpecializedILi3ENS5_IJNS4_1CILi2EEENSA_ILi1EEESC_EEENS1_35KernelTmaWarpSpecializedCooperativeEEENS5_IJNSA_ILi256EEENSA_ILi128EEENSA_ILi64EEEEEEaNS5_IJlSC_lEEEaSK_NS4_8TiledMMAINS4_8MMA_AtomIJNS4_4SM904GMMA27MMA_64x128x32_S32S8S8_SS_TNEEEENS4_6LayoutISD_NS5_IJSC_NSA_ILi0EEESS_EEEEENS5_IJNS4_10UnderscoreESV_SV_EEEEENS4_13SM90_TMA_LOADENS4_14ComposedLayoutINS4_7SwizzleILi2ELi4ELi3EEENS4_18smem_ptr_flag_bitsILi8EEENSR_INS5_IJNSA_ILi8EEESI_EEENS5_IJSI_SC_EEEEEEEvNS4_8identityENS4_23SM90_TMA_LOAD_MULTICASTES18_vS19_EENS_8epilogue10collective6detail29Sm90TmaWarpSpecializedAdapterINS1D_15DefaultEpilogueIaSK_SK_NS1C_6thread17LinearCombinationIaLi1EiiLNS1H_9ScaleType4KindE0ELNS_15FloatRoundStyleE2EaEENS1_15EpilogueDefaultEEEEEvvEEEEvNT_6ParamsE --------------------------
	.section	.text._ZN7cutlass13device_kernelINS_4gemm6kernel13GemmUniversalIN4cute5tupleIJiiiiEEENS1_10collective13CollectiveMmaINS1_34MainloopSm90TmaGmmaWarpSpecializedILi3ENS5_IJNS4_1CILi2EEENSA_ILi1EEESC_EEENS1_35KernelTmaWarpSpecializedCooperativeEEENS5_IJNSA_ILi256EEENSA_ILi128EEENSA_ILi64EEEEEEaNS5_IJlSC_lEEEaSK_NS4_8TiledMMAINS4_8MMA_AtomIJNS4_4SM904GMMA27MMA_64x128x32_S32S8S8_SS_TNEEEENS4_6LayoutISD_NS5_IJSC_NSA_ILi0EEESS_EEEEENS5_IJNS4_10UnderscoreESV_SV_EEEEENS4_13SM90_TMA_LOADENS4_14ComposedLayoutINS4_7SwizzleILi2ELi4ELi3EEENS4_18smem_ptr_flag_bitsILi8EEENSR_INS5_IJNSA_ILi8EEESI_EEENS5_IJSI_SC_EEEEEEEvNS4_8identityENS4_23SM90_TMA_LOAD_MULTICASTES18_vS19_EENS_8epilogue10collective6detail29Sm90TmaWarpSpecializedAdapterINS1D_15DefaultEpilogueIaSK_SK_NS1C_6thread17LinearCombinationIaLi1EiiLNS1H_9ScaleType4KindE0ELNS_15FloatRoundStyleE2EaEENS1_15EpilogueDefaultEEEEEvvEEEEvNT_6ParamsE,"ax",@progbits
	.align	128
.text._ZN7cutlass13device_kernelINS_4gemm6kernel13GemmUniversalIN4cute5tupleIJiiiiEEENS1_10collective13CollectiveMmaINS1_34MainloopSm90TmaGmmaWarpSpecializedILi3ENS5_IJNS4_1CILi2EEENSA_ILi1EEESC_EEENS1_35KernelTmaWarpSpecializedCooperativeEEENS5_IJNSA_ILi256EEENSA_ILi128EEENSA_ILi64EEEEEEaNS5_IJlSC_lEEEaSK_NS4_8TiledMMAINS4_8MMA_AtomIJNS4_4SM904GMMA27MMA_64x128x32_S32S8S8_SS_TNEEEENS4_6LayoutISD_NS5_IJSC_NSA_ILi0EEESS_EEEEENS5_IJNS4_10UnderscoreESV_SV_EEEEENS4_13SM90_TMA_LOADENS4_14ComposedLayoutINS4_7SwizzleILi2ELi4ELi3EEENS4_18smem_ptr_flag_bitsILi8EEENSR_INS5_IJNSA_ILi8EEESI_EEENS5_IJSI_SC_EEEEEEEvNS4_8identityENS4_23SM90_TMA_LOAD_MULTICASTES18_vS19_EENS_8epilogue10collective6detail29Sm90TmaWarpSpecializedAdapterINS1D_15DefaultEpilogueIaSK_SK_NS1C_6thread17LinearCombinationIaLi1EiiLNS1H_9ScaleType4KindE0ELNS_15FloatRoundStyleE2EaEENS1_15EpilogueDefaultEEEEEvvEEEEvNT_6ParamsE:
        .type           _ZN7cutlass13device_kernelINS_4gemm6kernel13GemmUniversalIN4cute5tupleIJiiiiEEENS1_10collective13CollectiveMmaINS1_34MainloopSm90TmaGmmaWarpSpecializedILi3ENS5_IJNS4_1CILi2EEENSA_ILi1EEESC_EEENS1_35KernelTmaWarpSpecializedCooperativeEEENS5_IJNSA_ILi256EEENSA_ILi128EEENSA_ILi64EEEEEEaNS5_IJlSC_lEEEaSK_NS4_8TiledMMAINS4_8MMA_AtomIJNS4_4SM904GMMA27MMA_64x128x32_S32S8S8_SS_TNEEEENS4_6LayoutISD_NS5_IJSC_NSA_ILi0EEESS_EEEEENS5_IJNS4_10UnderscoreESV_SV_EEEEENS4_13SM90_TMA_LOADENS4_14ComposedLayoutINS4_7SwizzleILi2ELi4ELi3EEENS4_18smem_ptr_flag_bitsILi8EEENSR_INS5_IJNSA_ILi8EEESI_EEENS5_IJSI_SC_EEEEEEEvNS4_8identityENS4_23SM90_TMA_LOAD_MULTICASTES18_vS19_EENS_8epilogue10collective6detail29Sm90TmaWarpSpecializedAdapterINS1D_15DefaultEpilogueIaSK_SK_NS1C_6thread17LinearCombinationIaLi1EiiLNS1H_9ScaleType4KindE0ELNS_15FloatRoundStyleE2EaEENS1_15EpilogueDefaultEEEEEvvEEEEvNT_6ParamsE,@function
        .size           _ZN7cutlass13device_kernelINS_4gemm6kernel13GemmUniversalIN4cute5tupleIJiiiiEEENS1_10collective13CollectiveMmaINS1_34MainloopSm90TmaGmmaWarpSpecializedILi3ENS5_IJNS4_1CILi2EEENSA_ILi1EEESC_EEENS1_35KernelTmaWarpSpecializedCooperativeEEENS5_IJNSA_ILi256EEENSA_ILi128EEENSA_ILi64EEEEEEaNS5_IJlSC_lEEEaSK_NS4_8TiledMMAINS4_8MMA_AtomIJNS4_4SM904GMMA27MMA_64x128x32_S32S8S8_SS_TNEEEENS4_6LayoutISD_NS5_IJSC_NSA_ILi0EEESS_EEEEENS5_IJNS4_10UnderscoreESV_SV_EEEEENS4_13SM90_TMA_LOADENS4_14ComposedLayoutINS4_7SwizzleILi2ELi4ELi3EEENS4_18smem_ptr_flag_bitsILi8EEENSR_INS5_IJNSA_ILi8EEESI_EEENS5_IJSI_SC_EEEEEEEvNS4_8identityENS4_23SM90_TMA_LOAD_MULTICASTES18_vS19_EENS_8epilogue10collective6detail29Sm90TmaWarpSpecializedAdapterINS1D_15DefaultEpilogueIaSK_SK_NS1C_6thread17LinearCombinationIaLi1EiiLNS1H_9ScaleType4KindE0ELNS_15FloatRoundStyleE2EaEENS1_15EpilogueDefaultEEEEEvvEEEEvNT_6ParamsE,(.L_x_329 - _ZN7cutlass13device_kernelINS_4gemm6kernel13GemmUniversalIN4cute5tupleIJiiiiEEENS1_10collective13CollectiveMmaINS1_34MainloopSm90TmaGmmaWarpSpecializedILi3ENS5_IJNS4_1CILi2EEENSA_ILi1EEESC_EEENS1_35KernelTmaWarpSpecializedCooperativeEEENS5_IJNSA_ILi256EEENSA_ILi128EEENSA_ILi64EEEEEEaNS5_IJlSC_lEEEaSK_NS4_8TiledMMAINS4_8MMA_AtomIJNS4_4SM904GMMA27MMA_64x128x32_S32S8S8_SS_TNEEEENS4_6LayoutISD_NS5_IJSC_NSA_ILi0EEESS_EEEEENS5_IJNS4_10UnderscoreESV_SV_EEEEENS4_13SM90_TMA_LOADENS4_14ComposedLayoutINS4_7SwizzleILi2ELi4ELi3EEENS4_18smem_ptr_flag_bitsILi8EEENSR_INS5_IJNSA_ILi8EEESI_EEENS5_IJSI_SC_EEEEEEEvNS4_8identityENS4_23SM90_TMA_LOAD_MULTICASTES18_vS19_EENS_8epilogue10collective6detail29Sm90TmaWarpSpecializedAdapterINS1D_15DefaultEpilogueIaSK_SK_NS1C_6thread17LinearCombinationIaLi1EiiLNS1H_9ScaleType4KindE0ELNS_15FloatRoundStyleE2EaEENS1_15EpilogueDefaultEEEEEvvEEEEvNT_6ParamsE)
        .other          _ZN7cutlass13device_kernelINS_4gemm6kernel13GemmUniversalIN4cute5tupleIJiiiiEEENS1_10collective13CollectiveMmaINS1_34MainloopSm90TmaGmmaWarpSpecializedILi3ENS5_IJNS4_1CILi2EEENSA_ILi1EEESC_EEENS1_35KernelTmaWarpSpecializedCooperativeEEENS5_IJNSA_ILi256EEENSA_ILi128EEENSA_ILi64EEEEEEaNS5_IJlSC_lEEEaSK_NS4_8TiledMMAINS4_8MMA_AtomIJNS4_4SM904GMMA27MMA_64x128x32_S32S8S8_SS_TNEEEENS4_6LayoutISD_NS5_IJSC_NSA_ILi0EEESS_EEEEENS5_IJNS4_10UnderscoreESV_SV_EEEEENS4_13SM90_TMA_LOADENS4_14ComposedLayoutINS4_7SwizzleILi2ELi4ELi3EEENS4_18smem_ptr_flag_bitsILi8EEENSR_INS5_IJNSA_ILi8EEESI_EEENS5_IJSI_SC_EEEEEEEvNS4_8identityENS4_23SM90_TMA_LOAD_MULTICASTES18_vS19_EENS_8epilogue10collective6detail29Sm90TmaWarpSpecializedAdapterINS1D_15DefaultEpilogueIaSK_SK_NS1C_6thread17LinearCombinationIaLi1EiiLNS1H_9ScaleType4KindE0ELNS_15FloatRoundStyleE2EaEENS1_15EpilogueDefaultEEEEEvvEEEEvNT_6ParamsE,@"STO_CUDA_ENTRY STV_DEFAULT"
_ZN7cutlass13device_kernelINS_4gemm6kernel13GemmUniversalIN4cute5tupleIJiiiiEEENS1_10collective13CollectiveMmaINS1_34MainloopSm90TmaGmmaWarpSpecializedILi3ENS5_IJNS4_1CILi2EEENSA_ILi1EEESC_EEENS1_35KernelTmaWarpSpecializedCooperativeEEENS5_IJNSA_ILi256EEENSA_ILi128EEENSA_ILi64EEEEEEaNS5_IJlSC_lEEEaSK_NS4_8TiledMMAINS4_8MMA_AtomIJNS4_4SM904GMMA27MMA_64x128x32_S32S8S8_SS_TNEEEENS4_6LayoutISD_NS5_IJSC_NSA_ILi0EEESS_EEEEENS5_IJNS4_10UnderscoreESV_SV_EEEEENS4_13SM90_TMA_LOADENS4_14ComposedLayoutINS4_7SwizzleILi2ELi4ELi3EEENS4_18smem_ptr_flag_bitsILi8EEENSR_INS5_IJNSA_ILi8EEESI_EEENS5_IJSI_SC_EEEEEEEvNS4_8identityENS4_23SM90_TMA_LOAD_MULTICASTES18_vS19_EENS_8epilogue10collective6detail29Sm90TmaWarpSpecializedAdapterINS1D_15DefaultEpilogueIaSK_SK_NS1C_6thread17LinearCombinationIaLi1EiiLNS1H_9ScaleType4KindE0ELNS_15FloatRoundStyleE2EaEENS1_15EpilogueDefaultEEEEEvvEEEEvNT_6ParamsE:
[----:B------:R-:W0:Y:S01]  /*0000*/  LDC R1, c[0x0][0x28] ;  /* 0x00000a00ff017b82 */ /* 0x000e220000000800 */
[----:B------:R-:W1:Y:S01]  /*0010*/  S2R R18, SR_TID.X ;  /* 0x0000000000127919 */ /* 0x000e620000002100 */
[----:B------:R-:W-:Y:S01]  /*0020*/  ELECT P0, URZ, PT ;  /* 0x00000000003f782f */ /* 0x000fe20003800000 */
[----:B------:R-:W-:Y:S01]  /*0030*/  BSSY B0, `(.L_x_0) ;  /* 0x000000f000007945 */ /* 0x000fe20003800000 */
[--C-:B-1----:R-:W-:Y:S02]  /*0040*/  SHF.R.U32.HI R0, RZ, 0x5, R18.reuse ;  /* 0x00000005ff007819 */ /* 0x102fe40000011612 */
[----:B------:R-:W-:-:S03]  /*0050*/  SHF.R.U32.HI R3, RZ, 0x7, R18 ;  /* 0x00000007ff037819 */ /* 0x000fc60000011612 */
[----:B------:R-:W1:Y:S04]  /*0060*/  SHFL.IDX PT, R2, R0, RZ, 0x1f ;  /* 0x00001fff00027589 */ /* 0x000e6800000e0000 */
[----:B------:R2:W3:Y:S01]  /*0070*/  SHFL.IDX PT, R5, R3, RZ, 0x1f ;  /* 0x00001fff03057589 */ /* 0x0004e200000e0000 */
[----:B-1----:R-:W-:-:S13]  /*0080*/  ISETP.NE.OR P0, PT, R2, RZ, !P0 ;  /* 0x000000ff0200720c */ /* 0x002fda0004705670 */
[----:B0-23--:R-:W-:Y:S05]  /*0090*/  @P0 BRA `(.L_x_1) ;  /* 0x0000000000200947 */ /* 0x00dfea0003800000 */
[----:B------:R-:W-:Y:S02]  /*00a0*/  ULDC.64 UR4, c[0x0][0x198] ;  /* 0x0000660000047ab9 */ /* 0x000fe40000000a00 */
[----:B------:R-:W-:Y:S02]  /*00b0*/  UIADD3 UR6, UP0, UR4, 0xf0, URZ ;  /* 0x000000f004067890 */ /* 0x000fe4000ff1e03f */
[----:B------:R-:W-:Y:S02]  /*00c0*/  UIADD3 UR4, UP1, UR4, 0x1f0, URZ ;  /* 0x000001f004047890 */ /* 0x000fe4000ff3e03f */
[----:B------:R-:W-:Y:S02]  /*00d0*/  UIADD3.X UR7, URZ, UR5, URZ, UP0, !UPT ;  /* 0x000000053f077290 */ /* 0x000fe400087fe43f */
[----:B------:R-:W-:-:S07]  /*00e0*/  UIADD3.X UR5, URZ, UR5, URZ, UP1, !UPT ;  /* 0x000000053f057290 */ /* 0x000fce0008ffe43f */
[----:B------:R0:W-:Y:S02]  /*00f0*/  UTMACCTL.PF [UR6] ;  /* 0x00000000060079b9 */ /* 0x0001e40008040000 */
[----:B------:R0:W-:Y:S02]  /*0100*/  UTMACCTL.PF [UR4] ;  /* 0x00000000040079b9 */ /* 0x0001e40008040000 */
[----:B0-----:R-:W-:Y:S01]  /*0110*/  NOP ;  /* 0x0000000000007918 */ /* 0x001fe20000000000 */
.L_x_1:
[----:B------:R-:W-:Y:S05]  /*0120*/  BSYNC B0 ;  /* 0x0000000000007941 */ /* 0x000fea0003800000 */
.L_x_0:
[----:B------:R-:W0:Y:S02]  /*0130*/  SHFL.IDX PT, R3, R0, RZ, 0x1f ;  /* 0x00001fff00037589 */ /* 0x000e2400000e0000 */
[----:B0-----:R-:W-:-:S13]  /*0140*/  ISETP.NE.AND P0, PT, R3, RZ, PT ;  /* 0x000000ff0300720c */ /* 0x001fda0003f05270 */
[----:B------:R-:W-:Y:S05]  /*0150*/  @P0 BRA `(.L_x_2) ;  /* 0x0000000000500947 */ /* 0x000fea0003800000 */
[----:B------:R-:W0:Y:S01]  /*0160*/  S2UR UR8, SR_CgaCtaId ;  /* 0x00000000000879c3 */ /* 0x000e220000008800 */
[----:B------:R-:W-:Y:S01]  /*0170*/  UMOV UR4, 0x400 ;  /* 0x0000040000047882 */ /* 0x000fe20000000000 */
[----:B------:R-:W-:Y:S01]  /*0180*/  UMOV UR5, 0x1 ;  /* 0x0000000100057882 */ /* 0x000fe20000000000 */
[----:B------:R-:W-:Y:S01]  /*0190*/  UMOV UR6, 0x4 ;  /* 0x0000000400067882 */ /* 0x000fe20000000000 */
[----:B------:R-:W-:Y:S01]  /*01a0*/  ELECT P0, URZ, PT ;  /* 0x00000000003f782f */ /* 0x000fe20003800000 */
[----:B------:R-:W-:-:S04]  /*01b0*/  UIADD3 UR6, -UR6, 0x100000, URZ ;  /* 0x0010000006067890 */ /* 0x000fc8000fffe13f */
[----:B------:R-:W-:Y:S02]  /*01c0*/  USHF.L.U32 UR7, UR6, 0xb, URZ ;  /* 0x0000000b06077899 */ /* 0x000fe4000800063f */
[----:B------:R-:W-:Y:S02]  /*01d0*/  USHF.L.U32 UR6, UR6, 0x1, URZ ;  /* 0x0000000106067899 */ /* 0x000fe4000800063f */
[----:B0-----:R-:W-:Y:S02]  /*01e0*/  ULEA UR8, UR8, UR4, 0x18 ;  /* 0x0000000408087291 */ /* 0x001fe4000f8ec03f */
[----:B------:R-:W-:-:S04]  /*01f0*/  UIADD3 UR4, -UR5, 0x100000, URZ ;  /* 0x0010000005047890 */ /* 0x000fc8000fffe13f */
[----:B------:R-:W-:Y:S02]  /*0200*/  USHF.L.U32 UR5, UR4, 0xb, URZ ;  /* 0x0000000b04057899 */ /* 0x000fe4000800063f */
[----:B------:R-:W-:Y:S01]  /*0210*/  USHF.L.U32 UR4, UR4, 0x1, URZ ;  /* 0x0000000104047899 */ /* 0x000fe2000800063f */
[----:B------:R-:W0:Y:S11]  /*0220*/  FENCE.VIEW.ASYNC.S ;  /* 0x00000000000073c6 */ /* 0x000e360000000000 */
[----:B0-----:R0:W1:Y:S01]  /*0230*/  SYNCS.EXCH.64 URZ, [UR8], UR4 ;  /* 0x00000004083f75b2 */ /* 0x0010620008000100 */
[----:B------:R0:W2:Y:S01]  /*0240*/  SYNCS.EXCH.64 URZ, [UR8+0x18], UR6 ;  /* 0x00001806083f75b2 */ /* 0x0000a20008000100 */
[----:B------:R0:W3:Y:S01]  /*0250*/  SYNCS.EXCH.64 URZ, [UR8+0x8], UR4 ;  /* 0x00000804083f75b2 */ /* 0x0000e20008000100 */
[----:B------:R0:W4:Y:S01]  /*0260*/  SYNCS.EXCH.64 URZ, [UR8+0x20], UR6 ;  /* 0x00002006083f75b2 */ /* 0x0001220008000100 */
[----:B------:R0:W0:Y:S01]  /*0270*/  SYNCS.EXCH.64 URZ, [UR8+0x10], UR4 ;  /* 0x00001004083f75b2 */ /* 0x0000220008000100 */
[----:B------:R0:W0:Y:S01]  /*0280*/  SYNCS.EXCH.64 URZ, [UR8+0x28], UR6 ;  /* 0x00002806083f75b2 */ /* 0x0000220008000100 */
[----:B------:R-:W-:Y:S01]  /*0290*/  NOP ;  /* 0x0000000000007918 */ /* 0x000fe20000000000 */
.L_x_2:
[----:B------:R-:W-:Y:S01]  /*02a0*/  SHF.R.S32.HI R7, RZ, 0x1f, R18 ;  /* 0x0000001fff077819 */ /* 0x000fe20000011412 */
[----:B------:R-:W5:Y:S01]  /*02b0*/  SHFL.IDX PT, R0, R0, RZ, 0x1f ;  /* 0x00001fff00007589 */ /* 0x000f6200000e0000 */
[----:B0-----:R-:W0:Y:S01]  /*02c0*/  S2UR UR8, SR_CTAID.X ;  /* 0x00000000000879c3 */ /* 0x001e220000002500 */
[----:B------:R-:W-:Y:S02]  /*02d0*/  ELECT P0, URZ, PT ;  /* 0x00000000003f782f */ /* 0x000fe40003800000 */
[----:B------:R-:W-:Y:S01]  /*02e0*/  LEA.HI R7, R7, R18, RZ, 0x7 ;  /* 0x0000001207077211 */ /* 0x000fe200078f38ff */
[----:B------:R-:W1:Y:S01]  /*02f0*/  S2R R4, SR_CTAID.Y ;  /* 0x0000000000047919 */ /* 0x000e620000002600 */
[----:B------:R-:W-:Y:S01]  /*0300*/  SHF.R.S32.HI R8, RZ, 0x1f, R3 ;  /* 0x0000001fff087819 */ /* 0x000fe20000011403 */
[----:B------:R-:W-:Y:S01]  /*0310*/  ULDC UR4, c[0x0][0x150] ;  /* 0x0000540000047ab9 */ /* 0x000fe20000000800 */
[----:B------:R-:W-:Y:S01]  /*0320*/  LOP3.LUT R7, R7, 0xffffff80, RZ, 0xc0, !PT ;  /* 0xffffff8007077812 */ /* 0x000fe200078ec0ff */
[----:B------:R-:W-:Y:S01]  /*0330*/  NOP ;  /* 0x0000000000007918 */ /* 0x000fe20000000000 */
[----:B------:R-:W-:Y:S01]  /*0340*/  LEA.HI R8, R8, R3, RZ, 0x2 ;  /* 0x0000000308087211 */ /* 0x000fe200078f10ff */
[----:B------:R-:W2:Y:S01]  /*0350*/  LDC R10, c[0x0][0x144] ;  /* 0x00005100ff0a7b82 */ /* 0x000ea20000000800 */
[----:B------:R-:W-:Y:S01]  /*0360*/  NOP ;  /* 0x0000000000007918 */ /* 0x000fe20000000000 */
[----:B------:R-:W-:Y:S01]  /*0370*/  IMAD.IADD R6, R18, 0x1, -R7 ;  /* 0x0000000112067824 */ /* 0x000fe200078e0a07 */
[----:B------:R-:W-:Y:S01]  /*0380*/  LOP3.LUT R8, R8, 0x3ffffffc, RZ, 0xc0, !PT ;  /* 0x3ffffffc08087812 */ /* 0x000fe200078ec0ff */
[----:B------:R-:W-:Y:S01]  /*0390*/  IMAD.MOV.U32 R23, RZ, RZ, 0x1 ;  /* 0x00000001ff177424 */ /* 0x000fe200078e00ff */
[----:B------:R-:W-:-:S02]  /*03a0*/  ISETP.NE.AND P3, PT, R5, RZ, PT ;  /* 0x000000ff0500720c */ /* 0x000fc40003f65270 */
[----:B------:R-:W-:Y:S01]  /*03b0*/  SHF.R.S32.HI R7, RZ, 0x1f, R6 ;  /* 0x0000001fff077819 */ /* 0x000fe20000011406 */
[----:B------:R-:W-:Y:S01]  /*03c0*/  IMAD.IADD R8, R3, 0x1, -R8 ;  /* 0x0000000103087824 */ /* 0x000fe200078e0a08 */
[----:B------:R-:W3:Y:S02]  /*03d0*/  LDC R13, c[0x0][0x140] ;  /* 0x00005000ff0d7b82 */ /* 0x000ee40000000800 */
[----:B------:R-:W-:Y:S02]  /*03e0*/  LEA.HI R7, R7, R6, RZ, 0x3 ;  /* 0x0000000607077211 */ /* 0x000fe400078f18ff */
[----:B-----5:R-:W-:Y:S02]  /*03f0*/  ISETP.NE.OR P0, PT, R0, RZ, !P0 ;  /* 0x000000ff0000720c */ /* 0x020fe40004705670 */
[--C-:B------:R-:W-:Y:S02]  /*0400*/  SHF.R.S32.HI R0, RZ, 0x3, R7.reuse ;  /* 0x00000003ff007819 */ /* 0x100fe40000011407 */
[----:B------:R-:W-:-:S02]  /*0410*/  SHF.R.S32.HI R7, RZ, 0x1f, R7 ;  /* 0x0000001fff077819 */ /* 0x000fc40000011407 */
[----:B0-----:R-:W-:Y:S02]  /*0420*/  I2FP.F32.U32 R9, UR8 ;  /* 0x0000000800097c45 */ /* 0x001fe40008201000 */
[----:B------:R-:W-:-:S03]  /*0430*/  LEA.HI R7, R7, R0, RZ, 0x2 ;  /* 0x0000000007077211 */ /* 0x000fc600078f10ff */
[----:B------:R-:W-:Y:S01]  /*0440*/  FMUL R9, R9, UR4 ;  /* 0x0000000409097c20 */ /* 0x000fe20008400000 */
[----:B------:R-:W-:Y:S01]  /*0450*/  LOP3.LUT R7, R7, 0xfffffffc, RZ, 0xc0, !PT ;  /* 0xfffffffc07077812 */ /* 0x000fe200078ec0ff */
[----:B------:R-:W-:Y:S01]  /*0460*/  VOTEU.ALL UP0, P0 ;  /* 0x00000000003f7886 */ /* 0x000fe20000000000 */
[----:B-1----:R-:W-:Y:S01]  /*0470*/  I2FP.F32.U32 R3, R4 ;  /* 0x0000000400037245 */ /* 0x002fe20000201000 */
[----:B------:R-:W-:Y:S01]  /*0480*/  ULDC UR4, c[0x0][0x154] ;  /* 0x0000550000047ab9 */ /* 0x000fe20000000800 */
[----:B------:R-:W-:Y:S01]  /*0490*/  VOTEU.ALL UP1, P0 ;  /* 0x00000000003f7886 */ /* 0x000fe20000020000 */
[----:B------:R-:W0:Y:S01]  /*04a0*/  F2I.U32.TRUNC.NTZ R9, R9 ;  /* 0x0000000900097305 */ /* 0x000e22000020f000 */
[----:B------:R-:W-:Y:S01]  /*04b0*/  IMAD.IADD R7, R0, 0x1, -R7 ;  /* 0x0000000100077824 */ /* 0x000fe200078e0a07 */
[----:B------:R-:W1:Y:S01]  /*04c0*/  @!UP0 S2UR UR7, SR_CgaCtaId ;  /* 0x00000000000789c3 */ /* 0x000e620000008800 */
[----:B------:R-:W-:Y:S01]  /*04d0*/  FMUL R12, R3, UR4 ;  /* 0x00000004030c7c20 */ /* 0x000fe20008400000 */
[----:B------:R-:W-:Y:S01]  /*04e0*/  UMOV UR4, 0x20 ;  /* 0x0000002000047882 */ /* 0x000fe20000000000 */
[----:B------:R-:W-:Y:S01]  /*04f0*/  IMAD R8, R8, 0x4, R7 ;  /* 0x0000000408087824 */ /* 0x000fe200078e0207 */
[----:B------:R-:W-:Y:S01]  /*0500*/  @!UP0 UMOV UR6, 0x400 ;  /* 0x0000040000068882 */ /* 0x000fe20000000000 */
[----:B------:R-:W-:-:S04]  /*0510*/  @!UP0 UIADD3 UR4, -UR4, 0x100000, URZ ;  /* 0x0010000004048890 */ /* 0x000fc8000fffe13f */
[----:B------:R-:W-:Y:S02]  /*0520*/  @!UP0 USHF.L.U32 UR5, UR4, 0xb, URZ ;  /* 0x0000000b04058899 */ /* 0x000fe4000800063f */
[----:B------:R-:W-:Y:S01]  /*0530*/  @!UP0 USHF.L.U32 UR4, UR4, 0x1, URZ ;  /* 0x0000000104048899 */ /* 0x000fe2000800063f */
[----:B---3--:R-:W-:Y:S01]  /*0540*/  ISETP.EQ.U32.AND P2, PT, R13, 0x1, PT ;  /* 0x000000010d00780c */ /* 0x008fe20003f42070 */
[----:B------:R-:W3:Y:S01]  /*0550*/  F2I.U32.TRUNC.NTZ R12, R12 ;  /* 0x0000000c000c7305 */ /* 0x000ee2000020f000 */
[----:B------:R-:W-:Y:S01]  /*0560*/  LEA.HI R0, R8, R8, RZ, 0x1 ;  /* 0x0000000808007211 */ /* 0x000fe200078f08ff */
[----:B------:R-:W5:Y:S03]  /*0570*/  LDC R7, c[0x0][0x148] ;  /* 0x00005200ff077b82 */ /* 0x000f660000000800 */
[----:B------:R-:W-:Y:S01]  /*0580*/  LOP3.LUT R11, R0, 0xfffffffe, RZ, 0xc0, !PT ;  /* 0xfffffffe000b7812 */ /* 0x000fe200078ec0ff */
[----:B0-----:R-:W-:Y:S01]  /*0590*/  IMAD.MOV R15, RZ, RZ, -R9 ;  /* 0x000000ffff0f7224 */ /* 0x001fe200078e0a09 */
[----:B------:R-:W-:-:S03]  /*05a0*/  SHF.R.S32.HI R9, RZ, 0x1f, R2 ;  /* 0x0000001fff097819 */ /* 0x000fc60000011402 */
[----:B--2---:R-:W-:Y:S01]  /*05b0*/  IMAD R3, R10, R15, UR8 ;  /* 0x000000080a037e24 */ /* 0x004fe2000f8e020f */
[----:B------:R-:W-:Y:S01]  /*05c0*/  LEA.HI R9, R9, R2, RZ, 0x2 ;  /* 0x0000000209097211 */ /* 0x000fe200078f10ff */
[C---:B------:R-:W-:Y:S02]  /*05d0*/  IMAD.IADD R0, R8.reuse, 0x1, -R11 ;  /* 0x0000000108007824 */ /* 0x040fe400078e0a0b */
[----:B------:R-:W-:Y:S01]  /*05e0*/  IMAD.SHL.U32 R11, R8, 0x4, RZ ;  /* 0x00000004080b7824 */ /* 0x000fe200078e00ff */
[----:B------:R-:W-:Y:S01]  /*05f0*/  LOP3.LUT R9, R9, 0xfffffffc, RZ, 0xc0, !PT ;  /* 0xfffffffc09097812 */ /* 0x000fe200078ec0ff */
[----:B---3--:R-:W-:Y:S01]  /*0600*/  IMAD.MOV R24, RZ, RZ, -R12 ;  /* 0x000000ffff187224 */ /* 0x008fe200078e0a0c */
[----:B------:R-:W-:Y:S01]  /*0610*/  ISETP.NE.AND P4, PT, R0, R3, PT ;  /* 0x000000030000720c */ /* 0x000fe20003f85270 */
[----:B-1----:R-:W-:Y:S01]  /*0620*/  @!UP0 ULEA UR6, UR7, UR6, 0x18 ;  /* 0x0000000607068291 */ /* 0x002fe2000f8ec03f */
[----:B------:R-:W-:Y:S01]  /*0630*/  LOP3.LUT R152, R8, 0xc, R11, 0x78, !PT ;  /* 0x0000000c08987812 */ /* 0x000fe200078e780b */
[----:B------:R-:W-:Y:S01]  /*0640*/  IMAD.IADD R0, R2, 0x1, -R9 ;  /* 0x0000000102007824 */ /* 0x000fe200078e0a09 */
[----:B------:R-:W-:Y:S01]  /*0650*/  VOTEU.ALL UP0, P0 ;  /* 0x00000000003f7886 */ /* 0x000fe20000000000 */
[----:B------:R-:W-:Y:S01]  /*0660*/  LOP3.LUT P0, RZ, R6, 0x7, RZ, 0xc0, !PT ;  /* 0x0000000706ff7812 */ /* 0x000fe2000780c0ff */
[----:B------:R-:W-:-:S02]  /*0670*/  VIADD R6, R5, 0xffffffff ;  /* 0xffffffff05067836 */ /* 0x000fc40000000000 */
[----:B------:R-:W-:Y:S01]  /*0680*/  ISETP.NE.AND P1, PT, R0, 0x3, PT ;  /* 0x000000030000780c */ /* 0x000fe20003f25270 */
[----:B-----5:R-:W-:Y:S01]  /*0690*/  IMAD R9, R7, R24, R4 ;  /* 0x0000001807097224 */ /* 0x020fe200078e0204 */
[----:B------:R-:W-:Y:S02]  /*06a0*/  ISETP.LT.U32.AND P0, PT, R152, 0x2, !P0 ;  /* 0x000000029800780c */ /* 0x000fe40004701070 */
[----:B------:R-:W-:Y:S01]  /*06b0*/  ISETP.EQ.OR P1, PT, R0, RZ, !P1 ;  /* 0x000000ff0000720c */ /* 0x000fe20004f22670 */
[----:B------:R-:W0:Y:S02]  /*06c0*/  FENCE.VIEW.ASYNC.S ;  /* 0x00000000000073c6 */ /* 0x000e240000000000 */
[----:B0-----:R0:W1:Y:S01]  /*06d0*/  @!UP0 SYNCS.EXCH.64 URZ, [UR6+0x40], UR4 ;  /* 0x00004004063f85b2 */ /* 0x0010620008000100 */
[----:B------:R-:W-:Y:S02]  /*06e0*/  @P4 LEA.HI R2, R152, R152, RZ, 0x1 ;  /* 0x0000009898024211 */ /* 0x000fe400078f08ff */
[----:B------:R-:W-:-:S02]  /*06f0*/  ISETP.EQ.AND P1, PT, R5, RZ, P1 ;  /* 0x000000ff0500720c */ /* 0x000fc40000f22270 */
[----:B------:R-:W-:Y:S02]  /*0700*/  @P4 SHF.R.S32.HI R2, RZ, 0x1, R2 ;  /* 0x00000001ff024819 */ /* 0x000fe40000011402 */
[----:B------:R-:W-:Y:S02]  /*0710*/  ISETP.GE.U32.AND P6, PT, R6, 0x2, PT ;  /* 0x000000020600780c */ /* 0x000fe40003fc6070 */
[----:B------:R-:W-:Y:S02]  /*0720*/  @P4 ISETP.NE.AND P5, PT, R2, R9, PT ;  /* 0x000000090200420c */ /* 0x000fe40003fa5270 */
[----:B------:R-:W-:Y:S02]  /*0730*/  SEL R2, RZ, 0x1, !P0 ;  /* 0x00000001ff027807 */ /* 0x000fe40004000000 */
[----:B------:R-:W-:Y:S02]  /*0740*/  @P4 SEL R23, RZ, 0x1, P5 ;  /* 0x00000001ff174807 */ /* 0x000fe40002800000 */
[----:B------:R-:W-:Y:S01]  /*0750*/  SEL R19, RZ, 0x1, !P1 ;  /* 0x00000001ff137807 */ /* 0x000fe20004800000 */
[----:B------:R0:W2:Y:S01]  /*0760*/  @!UP1 SYNCS.EXCH.64 URZ, [UR6+0x48], UR4 ;  /* 0x00004804063f95b2 */ /* 0x0000a20008000100 */
[----:B------:R-:W-:Y:S01]  /*0770*/  LOP3.LUT R23, R23, R2, RZ, 0xc0, !PT ;  /* 0x0000000217177212 */ /* 0x000fe200078ec0ff */
[----:B------:R-:W-:Y:S01]  /*0780*/  NOP ;  /* 0x0000000000007918 */ /* 0x000fe20000000000 */
[----:B------:R-:W-:Y:S01]  /*0790*/  SEL R19, R19, 0x2, P6 ;  /* 0x0000000213137807 */ /* 0x000fe20003000000 */
[----:B------:R-:W-:Y:S06]  /*07a0*/  @!P2 BRA `(.L_x_3) ;  /* 0x000000000008a947 */ /* 0x000fec0003800000 */
[----:B-12-4-:R-:W-:Y:S01]  /*07b0*/  UCGABAR_ARV ;  /* 0x00000000000079c7 */ /* 0x016fe20008000000 */
[----:B------:R-:W-:Y:S05]  /*07c0*/  BRA `(.L_x_4) ;  /* 0x0000000000047947 */ /* 0x000fea0003800000 */
.L_x_3:
[----:B-12-4-:R-:W-:Y:S01]  /*07d0*/  NOP ;  /* 0x0000000000007918 */ /* 0x016fe20000000000 */
.L_x_4:
[----:B------:R-:W1:Y:S01]  /*07e0*/  LDC R2, c[0x0][0x65c] ;  /* 0x00019700ff027b82 */ /* 0x000e620000000800 */
[----:B------:R-:W-:Y:S02]  /*07f0*/  IMAD.U32 R8, RZ, RZ, UR8 ;  /* 0x00000008ff087e24 */ /* 0x000fe4000f8e00ff */
[----:B------:R-:W-:Y:S01]  /*0800*/  IMAD.MOV.U32 R9, RZ, RZ, RZ ;  /* 0x000000ffff097224 */ /* 0x000fe200078e00ff */
[----:B-1----:R-:W-:-:S04]  /*0810*/  ISETP.NE.AND P1, PT, R2, 0x1, PT ;  /* 0x000000010200780c */ /* 0x002fc80003f25270 */
[----:B------:R-:W-:-:S09]  /*0820*/  P2R R5, PR, RZ, 0x2 ;  /* 0x00000002ff057803 */ /* 0x000fd20000000000 */
[----:B------:R-:W1:Y:S01]  /*0830*/  @P1 LDC R17, c[0x0][0x10] ;  /* 0x00000400ff111b82 */ /* 0x000e620000000800 */
[----:B------:R-:W-:Y:S02]  /*0840*/  @P1 IMAD.MOV.U32 R5, RZ, RZ, RZ ;  /* 0x000000ffff051224 */ /* 0x000fe400078e00ff */
[----:B------:R-:W-:-:S05]  /*0850*/  @P1 IMAD.MOV.U32 R13, RZ, RZ, RZ ;  /* 0x000000ffff0d1224 */ /* 0x000fca00078e00ff */
[----:B------:R-:W2:Y:S01]  /*0860*/  @!P1 LDC R11, c[0x0][0xc] ;  /* 0x00000300ff0b9b82 */ /* 0x000ea20000000800 */
[----:B-1----:R-:W-:-:S04]  /*0870*/  @P1 IMAD.WIDE.U32 R16, R17, UR8, R4 ;  /* 0x0000000811101c25 */ /* 0x002fc8000f8e0004 */
[----:B------:R-:W-:Y:S02]  /*0880*/  @P1 IMAD.IADD R17, R17, 0x1, R13 ;  /* 0x0000000111111824 */ /* 0x000fe400078e020d */
[----:B--2---:R-:W-:-:S04]  /*0890*/  @!P1 IMAD.WIDE.U32 R8, R4, R11, R8 ;  /* 0x0000000b04089225 */ /* 0x004fc800078e0008 */
[----:B------:R-:W-:Y:S02]  /*08a0*/  @!P1 IMAD.MOV.U32 R16, RZ, RZ, R8 ;  /* 0x000000ffff109224 */ /* 0x000fe400078e0008 */
[----:B------:R-:W-:Y:S01]  /*08b0*/  @!P1 IMAD.MOV.U32 R17, RZ, RZ, R9 ;  /* 0x000000ffff119224 */ /* 0x000fe200078e0009 */
[----:B------:R-:W-:Y:S06]  /*08c0*/  @!P2 BRA `(.L_x_5) ;  /* 0x00000000000ca947 */ /* 0x000fec0003800000 */
[----:B------:R-:W-:Y:S01]  /*08d0*/  UCGABAR_WAIT ;  /* 0x0000000000007dc7 */ /* 0x000fe20008000000 */
[----:B------:R-:W-:Y:S01]  /*08e0*/  CCTL.IVALL ;  /* 0x00000000ff00798f */ /* 0x000fe20002000000 */
[----:B------:R-:W-:Y:S05]  /*08f0*/  BRA `(.L_x_6) ;  /* 0x0000000000047947 */ /* 0x000fea0003800000 */
.L_x_5:
[----:B------:R-:W-:Y:S06]  /*0900*/  BAR.SYNC.DEFER_BLOCKING 0x0 ;  /* 0x0000000000007b1d */ /* 0x000fec0000010000 */
.L_x_6:
[----:B------:R-:W-:Y:S05]  /*0910*/  @!P3 BRA `(.L_x_7) ;  /* 0x00000080004cb947 */ /* 0x000fea0003800000 */
[----:B------:R-:W-:-:S13]  /*0920*/  ISETP.GT.U32.AND P0, PT, R6, 0x1, PT ;  /* 0x000000010600780c */ /* 0x000fda0003f04070 */
[----:B0-----:R-:W-:Y:S05]  /*0930*/  @P0 EXIT ;  /* 0x000000000000094d */ /* 0x001fea0003800000 */
[----:B------:R-:W-:Y:S01]  /*0940*/  ULDC.64 UR4, c[0x0][0x650] ;  /* 0x0001940000047ab9 */ /* 0x000fe20000000a00 */
[----:B------:R-:W-:Y:S01]  /*0950*/  PRMT R0, RZ, 0x7610, R0 ;  /* 0x00007610ff007816 */ /* 0x000fe20000000000 */
[----:B------:R-:W-:Y:S01]  /*0960*/  IMAD.MOV.U32 R154, RZ, RZ, -0x1 ;  /* 0xffffffffff9a7424 */ /* 0x000fe200078e00ff */
[----:B------:R-:W-:Y:S01]  /*0970*/  ISETP.GE.U32.AND P0, PT, R16, UR4, PT ;  /* 0x0000000410007c0c */ /* 0x000fe2000bf06070 */
[----:B------:R-:W-:Y:S02]  /*0980*/  IMAD.MOV.U32 R153, RZ, RZ, -0x1 ;  /* 0xffffffffff997424 */ /* 0x000fe400078e00ff */
[----:B------:R-:W-:Y:S01]  /*0990*/  IMAD.MOV.U32 R22, RZ, RZ, -0x1 ;  /* 0xffffffffff167424 */ /* 0x000fe200078e00ff */
[----:B------:R-:W-:-:S13]  /*09a0*/  ISETP.GE.U32.AND.EX P0, PT, R17, UR5, PT, P0 ;  /* 0x0000000511007c0c */ /* 0x000fda000bf06100 */
[----:B------:R-:W-:Y:S05]  /*09b0*/  @P0 BRA `(.L_x_8) ;  /* 0x00000004002c0947 */ /* 0x000fea0003800000 */
[----:B------:R-:W0:Y:S01]  /*09c0*/  LDC.64 R20, c[0x0][0x628] ;  /* 0x00018a00ff147b82 */ /* 0x000e220000000a00 */
[----:B------:R-:W-:Y:S02]  /*09d0*/  IMAD.MOV.U32 R8, RZ, RZ, R16 ;  /* 0x000000ffff087224 */ /* 0x000fe400078e0010 */
[----:B------:R-:W-:-:S05]  /*09e0*/  IMAD.MOV.U32 R9, RZ, RZ, R17 ;  /* 0x000000ffff097224 */ /* 0x000fca00078e0011 */
[----:B------:R-:W1:Y:S08]  /*09f0*/  LDC R0, c[0x0][0x630] ;  /* 0x00018c00ff007b82 */ /* 0x000e700000000800 */
[----:B------:R-:W2:Y:S01]  /*0a00*/  LDC.64 R26, c[0x0][0x620] ;  /* 0x00018800ff1a7b82 */ /* 0x000ea20000000a00 */
[----:B0-----:R-:W-:-:S04]  /*0a10*/  ISETP.NE.U32.AND P0, PT, R20, RZ, PT ;  /* 0x000000ff1400720c */ /* 0x001fc80003f05070 */
[----:B------:R-:W-:-:S13]  /*0a20*/  ISETP.NE.AND.EX P0, PT, R21, RZ, PT, P0 ;  /* 0x000000ff1500720c */ /* 0x000fda0003f05300 */
[----:B-12---:R-:W-:Y:S05]  /*0a30*/  @!P0 BRA `(.L_x_9) ;  /* 0x0000000000288947 */ /* 0x006fea0003800000 */
[----:B------:R-:W0:Y:S02]  /*0a40*/  LDC R13, c[0x0][0x634] ;  /* 0x00018d00ff0d7b82 */ /* 0x000e240000000800 */
[----:B0-----:R-:W-:-:S05]  /*0a50*/  IADD3 R13, P0, R16, R13, RZ ;  /* 0x0000000d100d7210 */ /* 0x001fca0007f1e0ff */
[----:B------:R-:W-:-:S04]  /*0a60*/  IMAD.X R15, RZ, RZ, R17, P0 ;  /* 0x000000ffff0f7224 */ /* 0x000fc800000e0611 */
[----:B------:R-:W-:-:S04]  /*0a70*/  IMAD.WIDE.U32 R8, R15, R20, RZ ;  /* 0x000000140f087225 */ /* 0x000fc800078e00ff */
[----:B------:R-:W-:-:S04]  /*0a80*/  IMAD.WIDE.U32 R10, P0, R13, R21, R8 ;  /* 0x000000150d0a7225 */ /* 0x000fc80007800008 */
[----:B------:R-:W-:-:S04]  /*0a90*/  IMAD.WIDE.U32 R8, R13, R20, RZ ;  /* 0x000000140d087225 */ /* 0x000fc800078e00ff */
[----:B------:R-:W-:Y:S01]  /*0aa0*/  IMAD.X R13, RZ, RZ, RZ, P0 ;  /* 0x000000ffff0d7224 */ /* 0x000fe200000e06ff */
[----:B------:R-:W-:Y:S01]  /*0ab0*/  IADD3 RZ, P0, R9, R10, RZ ;  /* 0x0000000a09ff7210 */ /* 0x000fe20007f1e0ff */
[----:B------:R-:W-:-:S04]  /*0ac0*/  IMAD.MOV.U32 R12, RZ, RZ, R11 ;  /* 0x000000ffff0c7224 */ /* 0x000fc800078e000b */
[----:B------:R-:W-:-:S08]  /*0ad0*/  IMAD.WIDE.U32.X R8, R15, R21, R12, P0 ;  /* 0x000000150f087225 */ /* 0x000fd000000e040c */
.L_x_9:
[----:B------:R-:W0:Y:S01]  /*0ae0*/  LDC.64 R20, c[0x0][0x640] ;  /* 0x00019000ff147b82 */ /* 0x000e220000000a00 */
[--C-:B------:R-:W-:Y:S01]  /*0af0*/  SHF.R.U64 R28, R8, R0, R9.reuse ;  /* 0x00000000081c7219 */ /* 0x100fe20000001209 */
[----:B------:R-:W-:Y:S01]  /*0b00*/  IMAD R30, R7, R24, R4 ;  /* 0x00000018071e7224 */ /* 0x000fe200078e0204 */
[----:B------:R-:W-:Y:S01]  /*0b10*/  SHF.R.U32.HI R0, RZ, R0, R9 ;  /* 0x00000000ff007219 */ /* 0x000fe20000011609 */
[----:B------:R-:W-:Y:S01]  /*0b20*/  IMAD.MOV.U32 R25, RZ, RZ, 0x1 ;  /* 0x00000001ff197424 */ /* 0x000fe200078e00ff */
[----:B------:R-:W-:-:S03]  /*0b30*/  IADD3 R5, P0, RZ, -R28, RZ ;  /* 0x8000001cff057210 */ /* 0x000fc60007f1e0ff */
[----:B------:R-:W1:Y:S02]  /*0b40*/  LDC R6, c[0x0][0x618] ;  /* 0x00018600ff067b82 */ /* 0x000e640000000800 */
[----:B------:R-:W-:-:S04]  /*0b50*/  IMAD.X R9, RZ, RZ, ~R0, P0 ;  /* 0x000000ffff097224 */ /* 0x000fc800000e0e00 */
[-C--:B------:R-:W-:Y:S02]  /*0b60*/  IMAD R0, R9, R26.reuse, RZ ;  /* 0x0000001a09007224 */ /* 0x080fe400078e02ff */
[----:B------:R-:W2:Y:S01]  /*0b70*/  LDC R11, c[0x0][0x608] ;  /* 0x00018200ff0b7b82 */ /* 0x000ea20000000800 */
[----:B------:R-:W-:-:S04]  /*0b80*/  IMAD.WIDE.U32 R8, R5, R26, R16 ;  /* 0x0000001a05087225 */ /* 0x000fc800078e0010 */
[----:B------:R-:W-:-:S03]  /*0b90*/  IMAD R5, R5, R27, R0 ;  /* 0x0000001b05057224 */ /* 0x000fc600078e0200 */
[----:B------:R-:W3:Y:S01]  /*0ba0*/  LDC R12, c[0x0][0x658] ;  /* 0x00019600ff0c7b82 */ /* 0x000ee20000000800 */
[----:B0-----:R-:W-:Y:S01]  /*0bb0*/  ISETP.NE.U32.AND P0, PT, R20, RZ, PT ;  /* 0x000000ff1400720c */ /* 0x001fe20003f05070 */
[----:B------:R-:W-:Y:S02]  /*0bc0*/  IMAD.IADD R5, R9, 0x1, R5 ;  /* 0x0000000109057824 */ /* 0x000fe400078e0205 */
[----:B------:R-:W-:Y:S01]  /*0bd0*/  IMAD.MOV.U32 R9, RZ, RZ, -0x1 ;  /* 0xffffffffff097424 */ /* 0x000fe200078e00ff */
[----:B------:R-:W-:-:S03]  /*0be0*/  ISETP.NE.AND.EX P0, PT, R21, RZ, PT, P0 ;  /* 0x000000ff1500720c */ /* 0x000fc60003f05300 */
[----:B------:R-:W0:Y:S01]  /*0bf0*/  LDC R15, c[0x0][0x600] ;  /* 0x00018000ff0f7b82 */ /* 0x000e220000000800 */
[-CC-:B-1----:R-:W-:Y:S02]  /*0c00*/  SHF.R.U64 R13, R8, R6.reuse, R5.reuse ;  /* 0x00000006080d7219 */ /* 0x182fe40000001205 */
[----:B------:R-:W-:-:S05]  /*0c10*/  SHF.R.U32.HI R0, RZ, R6, R5 ;  /* 0x00000006ff007219 */ /* 0x000fca0000011605 */
[----:B------:R-:W1:Y:S01]  /*0c20*/  LDC R14, c[0x0][0x648] ;  /* 0x00019200ff0e7b82 */ /* 0x000e620000000800 */
[-CC-:B--2---:R-:W-:Y:S02]  /*0c30*/  SHF.R.U64 R27, R13, R11.reuse, R0.reuse ;  /* 0x0000000b0d1b7219 */ /* 0x184fe40000001200 */
[----:B------:R-:W-:-:S05]  /*0c40*/  SHF.R.U32.HI R5, RZ, R11, R0 ;  /* 0x0000000bff057219 */ /* 0x000fca0000011600 */
[----:B------:R-:W2:Y:S01]  /*0c50*/  LDC R22, c[0x0][0x638] ;  /* 0x00018e00ff167b82 */ /* 0x000ea20000000800 */
[-CC-:B---3--:R-:W-:Y:S02]  /*0c60*/  SHF.R.U64 R24, R27, R12.reuse, R5.reuse ;  /* 0x0000000c1b187219 */ /* 0x188fe40000001205 */
[-C--:B------:R-:W-:Y:S02]  /*0c70*/  SHF.L.U32 R0, R9, R12.reuse, RZ ;  /* 0x0000000c09007219 */ /* 0x080fe400000006ff */
[----:B------:R-:W-:Y:S01]  /*0c80*/  SHF.R.U32.HI R5, RZ, R12, R5 ;  /* 0x0000000cff057219 */ /* 0x000fe20000011605 */
[----:B------:R-:W-:Y:S01]  /*0c90*/  IMAD.MOV.U32 R4, RZ, RZ, R24 ;  /* 0x000000ffff047224 */ /* 0x000fe200078e0018 */
[----:B------:R-:W-:Y:S01]  /*0ca0*/  LOP3.LUT R10, RZ, R0, RZ, 0x33, !PT ;  /* 0x00000000ff0a7212 */ /* 0x000fe200078e33ff */
[----:B------:R-:W3:Y:S01]  /*0cb0*/  LDC R26, c[0x0][0x610] ;  /* 0x00018400ff1a7b82 */ /* 0x000ee20000000800 */
[----:B------:R-:W-:Y:S05]  /*0cc0*/  @!P0 BRA `(.L_x_10) ;  /* 0x0000000000288947 */ /* 0x000fea0003800000 */
[----:B------:R-:W4:Y:S02]  /*0cd0*/  LDC R9, c[0x0][0x64c] ;  /* 0x00019300ff097b82 */ /* 0x000f240000000800 */
[----:B----4-:R-:W-:-:S05]  /*0ce0*/  IADD3 R9, P0, R24, R9, RZ ;  /* 0x0000000918097210 */ /* 0x010fca0007f1e0ff */
        /* <DEDUP_REMOVED lines=8> */
.L_x_10:
[----:B-1----:R-:W-:Y:S01]  /*0d70*/  SHF.R.U64 R4, R4, R14, R5 ;  /* 0x0000000e04047219 */ /* 0x002fe20000001205 */
[----:B0-----:R-:W-:Y:S01]  /*0d80*/  VIADD R6, R15, 0xffffffff ;  /* 0xffffffff0f067836 */ /* 0x001fe20000000000 */
[----:B------:R-:W-:Y:S02]  /*0d90*/  SHF.L.U32 R0, R25, R12, RZ ;  /* 0x0000000c19007219 */ /* 0x000fe400000006ff */
[----:B------:R-:W-:Y:S01]  /*0da0*/  LOP3.LUT R5, R27, R10, RZ, 0xc0, !PT ;  /* 0x0000000a1b057212 */ /* 0x000fe200078ec0ff */
[----:B------:R-:W-:Y:S01]  /*0db0*/  IMAD.MOV R7, RZ, RZ, -R4 ;  /* 0x000000ffff077224 */ /* 0x000fe200078e0a04 */
[----:B------:R-:W-:Y:S02]  /*0dc0*/  SEL R3, R3, R30, !P1 ;  /* 0x0000001e03037207 */ /* 0x000fe40004800000 */
[----:B------:R-:W-:Y:S01]  /*0dd0*/  LOP3.LUT R6, R13, R6, RZ, 0xc0, !PT ;  /* 0x000000060d067212 */ /* 0x000fe200078ec0ff */
[----:B------:R-:W-:Y:S02]  /*0de0*/  IMAD R4, R0, R4, R5 ;  /* 0x0000000400047224 */ /* 0x000fe400078e0205 */
[----:B--2---:R-:W-:-:S02]  /*0df0*/  IMAD R0, R7, R22, R24 ;  /* 0x0000001607007224 */ /* 0x004fc400078e0218 */
[----:B---3--:R-:W-:Y:S02]  /*0e00*/  IMAD R3, R4, R26, R3 ;  /* 0x0000001a04037224 */ /* 0x008fe400078e0203 */
[----:B------:R-:W-:Y:S02]  /*0e10*/  IMAD R154, R0, R15, R6 ;  /* 0x0000000f009a7224 */ /* 0x000fe400078e0206 */
[----:B------:R-:W-:Y:S02]  /*0e20*/  IMAD.MOV.U32 R4, RZ, RZ, 0x1 ;  /* 0x00000001ff047424 */ /* 0x000fe400078e00ff */
[----:B------:R-:W-:Y:S01]  /*0e30*/  IMAD.MOV.U32 R22, RZ, RZ, R28 ;  /* 0x000000ffff167224 */ /* 0x000fe200078e001c */
[----:B------:R-:W-:Y:S02]  /*0e40*/  SEL R153, R154, R3, !P1 ;  /* 0x000000039a997207 */ /* 0x000fe40004800000 */
[----:B------:R-:W-:Y:S02]  /*0e50*/  PRMT R0, R4, 0x7610, R0 ;  /* 0x0000761004007816 */ /* 0x000fe40000000000 */
[----:B------:R-:W-:-:S07]  /*0e60*/  SEL R154, R3, R154, !P1 ;  /* 0x0000009a039a7207 */ /* 0x000fce0004800000 */
.L_x_8:
[----:B------:R-:W-:-:S08]  /*0e70*/  NOP ;  /* 0x0000000000007918 */ /* 0x000fd00000000000 */
[----:B------:R-:W0:Y:S02]  /*0e80*/  USETMAXREG.TRY_ALLOC.CTAPOOL UP0, 0xe8 ;  /* 0x000000e8000079c8 */ /* 0x000e240008000600 */
[----:B0-----:R-:W-:-:S13]  /*0e90*/  PLOP3.LUT P0, PT, PT, PT, UP0, 0x80, 0x0 ;  /* 0x000000000000781c */ /* 0x001fda0003f0f008 */
[----:B------:R-:W-:Y:S05]  /*0ea0*/  @!P0 BRA `(.L_x_8) ;  /* 0xfffffffc00f08947 */ /* 0x000fea000383ffff */
[----:B------:R-:W-:Y:S01]  /*0eb0*/  ULDC.64 UR4, c[0x0][0x598] ;  /* 0x0001660000047ab9 */ /* 0x000fe20000000a00 */
[----:B------:R-:W-:Y:S01]  /*0ec0*/  ULDC.64 UR36, c[0x0][0x208] ;  /* 0x0000820000247ab9 */ /* 0x000fe20000000a00 */
[----:B------:R-:W-:-:S04]  /*0ed0*/  ISETP.NE.U32.AND P0, PT, RZ, UR4, PT ;  /* 0x00000004ff007c0c */ /* 0x000fc8000bf05070 */
[----:B------:R-:W-:-:S13]  /*0ee0*/  ISETP.NE.AND.EX P0, PT, RZ, UR5, PT, P0 ;  /* 0x00000005ff007c0c */ /* 0x000fda000bf05300 */
[----:B------:R-:W-:Y:S05]  /*0ef0*/  @!P0 BRA `(.L_x_11) ;  /* 0x00000000001c8947 */ /* 0x000fea0003800000 */
[----:B------:R-:W0:Y:S02]  /*0f00*/  LDC.64 R4, c[0x0][0x598] ;  /* 0x00016600ff047b82 */ /* 0x000e240000000a00 */
[----:B0-----:R-:W2:Y:S02]  /*0f10*/  LDG.E.64 R4, desc[UR36][R4.64] ;  /* 0x0000002404047981 */ /* 0x001ea4000c1e1b00 */
[----:B--2---:R-:W-:-:S04]  /*0f20*/  ISETP.NE.U32.AND P0, PT, R4, RZ, PT ;  /* 0x000000ff0400720c */ /* 0x004fc80003f05070 */
[----:B------:R-:W-:-:S13]  /*0f30*/  ISETP.NE.AND.EX P0, PT, R5, RZ, PT, P0 ;  /* 0x000000ff0500720c */ /* 0x000fda0003f05300 */
[----:B------:R-:W-:Y:S05]  /*0f40*/  @!P0 BRA `(.L_x_11) ;  /* 0x0000000000088947 */ /* 0x000fea0003800000 */
[----:B------:R0:W5:Y:S01]  /*0f50*/  LD.E R155, desc[UR36][R4.64] ;  /* 0x00000024049b7980 */ /* 0x000162000c101900 */
[----:B------:R-:W-:Y:S05]  /*0f60*/  BRA `(.L_x_12) ;  /* 0x0000000000247947 */ /* 0x000fea0003800000 */
.L_x_11:
[----:B------:R-:W-:Y:S02]  /*0f70*/  ULDC.64 UR4, c[0x0][0x588] ;  /* 0x0001620000047ab9 */ /* 0x000fe40000000a00 */
[----:B------:R-:W-:-:S04]  /*0f80*/  ISETP.NE.U32.AND P0, PT, RZ, UR4, PT ;  /* 0x00000004ff007c0c */ /* 0x000fc8000bf05070 */
[----:B------:R-:W-:-:S13]  /*0f90*/  ISETP.NE.AND.EX P0, PT, RZ, UR5, PT, P0 ;  /* 0x00000005ff007c0c */ /* 0x000fda000bf05300 */
[----:B------:R-:W-:Y:S05]  /*0fa0*/  @!P0 BRA `(.L_x_13) ;  /* 0x00000000000c8947 */ /* 0x000fea0003800000 */
[----:B------:R-:W0:Y:S02]  /*0fb0*/  LDC.64 R4, c[0x0][0x588] ;  /* 0x00016200ff047b82 */ /* 0x000e240000000a00 */
[----:B0-----:R1:W5:Y:S01]  /*0fc0*/  LDG.E R155, desc[UR36][R4.64] ;  /* 0x00000024049b7981 */ /* 0x001362000c1e1900 */
[----:B------:R-:W-:Y:S05]  /*0fd0*/  BRA `(.L_x_12) ;  /* 0x0000000000087947 */ /* 0x000fea0003800000 */
.L_x_13:
[----:B------:R-:W-:Y:S02]  /*0fe0*/  ULDC UR4, c[0x0][0x580] ;  /* 0x0001600000047ab9 */ /* 0x000fe40000000800 */
[----:B------:R-:W-:-:S07]  /*0ff0*/  IMAD.U32 R155, RZ, RZ, UR4 ;  /* 0x00000004ff9b7e24 */ /* 0x000fce000f8e00ff */
.L_x_12:
[----:B------:R-:W-:Y:S02]  /*1000*/  ULDC.64 UR4, c[0x0][0x5a0] ;  /* 0x0001680000047ab9 */ /* 0x000fe40000000a00 */
[----:B------:R-:W-:-:S04]  /*1010*/  ISETP.NE.U32.AND P0, PT, RZ, UR4, PT ;  /* 0x00000004ff007c0c */ /* 0x000fc8000bf05070 */
[----:B------:R-:W-:-:S13]  /*1020*/  ISETP.NE.AND.EX P0, PT, RZ, UR5, PT, P0 ;  /* 0x00000005ff007c0c */ /* 0x000fda000bf05300 */
[----:B------:R-:W-:Y:S05]  /*1030*/  @!P0 BRA `(.L_x_14) ;  /* 0x00000000001c8947 */ /* 0x000fea0003800000 */
[----:B01----:R-:W0:Y:S02]  /*1040*/  LDC.64 R4, c[0x0][0x5a0] ;  /* 0x00016800ff047b82 */ /* 0x003e240000000a00 */
[----:B0-----:R-:W2:Y:S02]  /*1050*/  LDG.E.64 R4, desc[UR36][R4.64] ;  /* 0x0000002404047981 */ /* 0x001ea4000c1e1b00 */
[----:B--2---:R-:W-:-:S04]  /*1060*/  ISETP.NE.U32.AND P0, PT, R4, RZ, PT ;  /* 0x000000ff0400720c */ /* 0x004fc80003f05070 */
[----:B------:R-:W-:-:S13]  /*1070*/  ISETP.NE.AND.EX P0, PT, R5, RZ, PT, P0 ;  /* 0x000000ff0500720c */ /* 0x000fda0003f05300 */
[----:B------:R-:W-:Y:S05]  /*1080*/  @!P0 BRA `(.L_x_14) ;  /* 0x0000000000088947 */ /* 0x000fea0003800000 */
[----:B------:R0:W5:Y:S01]  /*1090*/  LD.E R156, desc[UR36][R4.64] ;  /* 0x00000024049c7980 */ /* 0x000162000c101900 */
[----:B------:R-:W-:Y:S05]  /*10a0*/  BRA `(.L_x_15) ;  /* 0x0000000000247947 */ /* 0x000fea0003800000 */
.L_x_14:
[----:B------:R-:W-:Y:S02]  /*10b0*/  ULDC.64 UR4, c[0x0][0x590] ;  /* 0x0001640000047ab9 */ /* 0x000fe40000000a00 */
[----:B------:R-:W-:-:S04]  /*10c0*/  ISETP.NE.U32.AND P0, PT, RZ, UR4, PT ;  /* 0x00000004ff007c0c */ /* 0x000fc8000bf05070 */
[----:B------:R-:W-:-:S13]  /*10d0*/  ISETP.NE.AND.EX P0, PT, RZ, UR5, PT, P0 ;  /* 0x00000005ff007c0c */ /* 0x000fda000bf05300 */
[----:B------:R-:W-:Y:S05]  /*10e0*/  @!P0 BRA `(.L_x_16) ;  /* 0x00000000000c8947 */ /* 0x000fea0003800000 */
[----:B------:R-:W2:Y:S02]  /*10f0*/  LDC.64 R156, c[0x0][0x590] ;  /* 0x00016400ff9c7b82 */ /* 0x000ea40000000a00 */
[----:B--2---:R2:W5:Y:S01]  /*1100*/  LDG.E R156, desc[UR36][R156.64] ;  /* 0x000000249c9c7981 */ /* 0x004562000c1e1900 */
[----:B------:R-:W-:Y:S05]  /*1110*/  BRA `(.L_x_15) ;  /* 0x0000000000087947 */ /* 0x000fea0003800000 */
.L_x_16:
[----:B------:R-:W-:Y:S02]  /*1120*/  ULDC UR4, c[0x0][0x584] ;  /* 0x0001610000047ab9 */ /* 0x000fe40000000800 */
[----:B------:R-:W-:-:S07]  /*1130*/  IMAD.U32 R156, RZ, RZ, UR4 ;  /* 0x00000004ff9c7e24 */ /* 0x000fce000f8e00ff */
.L_x_15:
[----:B------:R-:W-:-:S13]  /*1140*/  LOP3.LUT P0, RZ, R0, 0xff, RZ, 0xc0, !PT ;  /* 0x000000ff00ff7812 */ /* 0x000fda000780c0ff */
[----:B------:R-:W-:Y:S05]  /*1150*/  @!P0 EXIT ;  /* 0x000000000000894d */ /* 0x000fea0003800000 */
[----:B------:R-:W-:Y:S01]  /*1160*/  ULDC UR4, c[0x0][0x28c] ;  /* 0x0000a30000047ab9 */ /* 0x000fe20000000800 */
[----:B------:R-:W-:Y:S01]  /*1170*/  UMOV UR38, URZ ;  /* 0x0000003f00267c82 */ /* 0x000fe20008000000 */
[----:B------:R-:W-:Y:S01]  /*1180*/  UIADD3 UR4, UR4, 0x3f, URZ ;  /* 0x0000003f04047890 */ /* 0x000fe2000fffe03f */
[----:B------:R-:W-:-:S03]  /*1190*/  UMOV UR39, URZ ;  /* 0x0000003f00277c82 */ /* 0x000fc60008000000 */
[----:B------:R-:W-:-:S04]  /*11a0*/  USHF.R.S32.HI UR5, URZ, 0x1f, UR4 ;  /* 0x0000001f3f057899 */ /* 0x000fc80008011404 */
[----:B------:R-:W-:-:S04]  /*11b0*/  ULEA.HI UR5, UR5, UR4, URZ, 0x6 ;  /* 0x0000000405057291 */ /* 0x000fc8000f8f303f */
[----:B------:R-:W-:-:S12]  /*11c0*/  USHF.R.S32.HI UR40, URZ, 0x6, UR5 ;  /* 0x000000063f287899 */ /* 0x000fd80008011405 */
.L_x_296:
[----:B------:R-:W-:Y:S01]  /*11d0*/  LOP3.LUT R0, R18, 0x80, RZ, 0xc0, !PT ;  /* 0x0000008012007812 */ /* 0x000fe200078ec0ff */
[----:B------:R-:W3:Y:S01]  /*11e0*/  S2UR UR7, SR_CgaCtaId ;  /* 0x00000000000779c3 */ /* 0x000ee20000008800 */
[----:B------:R-:W-:Y:S02]  /*11f0*/  UMOV UR6, 0x400 ;  /* 0x0000040000067882 */ /* 0x000fe40000000000 */
[----:B------:R-:W-:-:S06]  /*1200*/  SHF.R.U32.HI R0, RZ, 0x7, R0 ;  /* 0x00000007ff007819 */ /* 0x000fcc0000011600 */
[----:B----4-:R-:W4:Y:S01]  /*1210*/  SHFL.IDX PT, R0, R0, RZ, 0x1f ;  /* 0x00001fff00007589 */ /* 0x010f2200000e0000 */
[----:B---3--:R-:W-:Y:S01]  /*1220*/  ULEA UR6, UR7, UR6, 0x18 ;  /* 0x0000000607067291 */ /* 0x008fe2000f8ec03f */
[----:B----4-:R-:W-:-:S13]  /*1230*/  R2UR UR4, R0 ;  /* 0x00000000000472ca */ /* 0x010fda00000e0000 */
[----:B------:R-:W-:-:S04]  /*1240*/  ULEA.HI UR5, UR4, UR4, URZ, 0x1 ;  /* 0x0000000404057291 */ /* 0x000fc8000f8f083f */
[----:B------:R-:W-:-:S04]  /*1250*/  ULOP3.LUT UR5, UR5, 0xffffe, URZ, 0xc0, !UPT ;  /* 0x000ffffe05057892 */ /* 0x000fc8000f8ec03f */
[----:B------:R-:W-:-:S03]  /*1260*/  UIADD3 UR5, UR4, -UR5, URZ ;  /* 0x8000000504057290 */ /* 0x000fc6000fffe03f */
[----:B------:R-:W-:Y:S01]  /*1270*/  ULDC UR4, c[0x0][0x28c] ;  /* 0x0000a30000047ab9 */ /* 0x000fe20000000800 */
[----:B------:R-:W-:Y:S01]  /*1280*/  ULEA UR5, UR5, UR6, 0xc ;  /* 0x0000000605057291 */ /* 0x000fe2000f8e603f */
[----:B------:R-:W-:-:S03]  /*1290*/  ISETP.LT.AND P0, PT, RZ, UR4, PT ;  /* 0x00000004ff007c0c */ /* 0x000fc6000bf01270 */
[----:B------:R-:W-:-:S04]  /*12a0*/  UIADD3 UR5, UR5, 0x100, URZ ;  /* 0x0000010005057890 */ /* 0x000fc8000fffe03f */
[----:B------:R-:W-:-:S04]  /*12b0*/  USHF.R.U32.HI UR5, URZ, 0x4, UR5 ;  /* 0x000000043f057899 */ /* 0x000fc80008011605 */
[----:B------:R-:W-:-:S04]  /*12c0*/  ULOP3.LUT UR5, UR5, 0x3fff, URZ, 0xc0, !UPT ;  /* 0x00003fff05057892 */ /* 0x000fc8000f8ec03f */
[----:B------:R-:W-:Y:S01]  /*12d0*/  ULOP3.LUT UR41, UR5, 0x10000, URZ, 0xfc, !UPT ;  /* 0x0001000005297892 */ /* 0x000fe2000f8efc3f */
[----:B01----:R-:W-:Y:S11]  /*12e0*/  @P0 BRA `(.L_x_17) ;  /* 0x0000000000400947 */ /* 0x003ff60003800000 */
[----:B------:R-:W-:Y:S01]  /*12f0*/  MOV R0, 0x0 ;  /* 0x0000000000007802 */ /* 0x000fe20000000f00 */
[----:B------:R-:W-:Y:S01]  /*1300*/  ULDC.64 UR4, c[0x4][0x68] ;  /* 0x01001a0000047ab9 */ /* 0x000fe20000000a00 */
[----:B------:R-:W-:Y:S01]  /*1310*/  ULDC.64 UR6, c[0x4][0x8] ;  /* 0x0100020000067ab9 */ /* 0x000fe20000000a00 */
[----:B01----:R-:W-:Y:S01]  /*1320*/  IMAD.U32 R4, RZ, RZ, UR4 ;  /* 0x00000004ff047e24 */ /* 0x003fe2000f8e00ff */
[----:B------:R0:W1:Y:S01]  /*1330*/  LDC.64 R14, c[0x4][R0] ;  /* 0x01000000000e7b82 */ /* 0x0000620000000a00 */
[----:B------:R-:W-:Y:S01]  /*1340*/  IMAD.U32 R5, RZ, RZ, UR5 ;  /* 0x00000005ff057e24 */ /* 0x000fe2000f8e00ff */
[----:B------:R-:W-:Y:S01]  /*1350*/  ULDC.64 UR4, c[0x4][0x70] ;  /* 0x01001c0000047ab9 */ /* 0x000fe20000000a00 */
[----:B------:R-:W-:Y:S02]  /*1360*/  IMAD.U32 R10, RZ, RZ, UR6 ;  /* 0x00000006ff0a7e24 */ /* 0x000fe4000f8e00ff */
[----:B------:R-:W-:Y:S02]  /*1370*/  IMAD.U32 R6, RZ, RZ, UR4 ;  /* 0x00000004ff067e24 */ /* 0x000fe4000f8e00ff */
[----:B------:R-:W-:-:S02]  /*1380*/  IMAD.U32 R7, RZ, RZ, UR5 ;  /* 0x00000005ff077e24 */ /* 0x000fc4000f8e00ff */
[----:B------:R-:W-:Y:S02]  /*1390*/  IMAD.U32 R11, RZ, RZ, UR7 ;  /* 0x00000007ff0b7e24 */ /* 0x000fe4000f8e00ff */
[----:B------:R-:W-:Y:S02]  /*13a0*/  IMAD.MOV.U32 R8, RZ, RZ, 0x1e1 ;  /* 0x000001e1ff087424 */ /* 0x000fe400078e00ff */
[----:B------:R-:W-:Y:S02]  /*13b0*/  IMAD.MOV.U32 R12, RZ, RZ, 0x1 ;  /* 0x00000001ff0c7424 */ /* 0x000fe400078e00ff */
[----:B0-----:R-:W-:-:S07]  /*13c0*/  IMAD.MOV.U32 R13, RZ, RZ, RZ ;  /* 0x000000ffff0d7224 */ /* 0x001fce00078e00ff */
[----:B------:R-:W-:-:S07]  /*13d0*/  LEPC R20, `(.L_x_17) ;  /* 0x000000001014794e */ /* 0x000fce0000000000 */
[----:B-12--5:R-:W-:Y:S05]  /*13e0*/  CALL.ABS.NOINC R14 ;  /* 0x000000000e007343 */ /* 0x026fea0003c00000 */
.L_x_17:
[----:B------:R-:W-:-:S04]  /*13f0*/  LOP3.LUT R0, R19, 0x1, RZ, 0xfc, !PT ;  /* 0x0000000113007812 */ /* 0x000fc800078efcff */
[----:B------:R-:W-:-:S13]  /*1400*/  ISETP.NE.AND P0, PT, R0, 0x3, PT ;  /* 0x000000030000780c */ /* 0x000fda0003f05270 */
[----:B------:R-:W-:Y:S05]  /*1410*/  @!P0 BRA `(.L_x_18) ;  /* 0x0000000000048947 */ /* 0x000fea0003800000 */
[----:B------:R-:W-:Y:S01]  /*1420*/  BPT.TRAP 0x1 ;  /* 0x000000040000795c */ /* 0x000fe20000300000 */
.L_x_18:
[----:B------:R-:W3:Y:S01]  /*1430*/  S2UR UR5, SR_CgaCtaId ;  /* 0x00000000000579c3 */ /* 0x000ee20000008800 */
[----:B------:R-:W-:Y:S01]  /*1440*/  UMOV UR4, 0x400 ;  /* 0x0000040000047882 */ /* 0x000fe20000000000 */
[----:B------:R-:W-:Y:S02]  /*1450*/  IMAD.U32 R0, RZ, RZ, UR38 ;  /* 0x00000026ff007e24 */ /* 0x000fe4000f8e00ff */
[----:B------:R-:W-:-:S03]  /*1460*/  IMAD.U32 R3, RZ, RZ, UR39 ;  /* 0x00000027ff037e24 */ /* 0x000fc6000f8e00ff */
[----:B------:R-:W-:Y:S01]  /*1470*/  SHF.L.U32 R0, R0, 0x1f, RZ ;  /* 0x0000001f00007819 */ /* 0x000fe200000006ff */
[----:B---3--:R-:W-:-:S06]  /*1480*/  ULEA UR4, UR5, UR4, 0x18 ;  /* 0x0000000405047291 */ /* 0x008fcc000f8ec03f */
[----:B------:R-:W-:-:S04]  /*1490*/  IMAD.U32 R6, RZ, RZ, UR4 ;  /* 0x00000004ff067e24 */ /* 0x000fc8000f8e00ff */
[----:B------:R-:W-:-:S04]  /*14a0*/  IMAD R3, R3, 0x8, R6 ;  /* 0x0000000803037824 */ /* 0x000fc800078e0206 */
[----:B------:R3:W4:Y:S01]  /*14b0*/  SYNCS.PHASECHK.TRANS64.TRYWAIT P1, [R3+URZ], R0 ;  /* 0x00000000030075a7 */ /* 0x000722000802017f */
[----:B------:R-:W-:Y:S05]  /*14c0*/  @!P0 BRA `(.L_x_19) ;  /* 0x0000000000048947 */ /* 0x000fea0003800000 */
[----:B------:R-:W-:Y:S01]  /*14d0*/  BPT.TRAP 0x1 ;  /* 0x000000040000795c */ /* 0x000fe20000300000 */
.L_x_19:
[----:B----4-:R-:W-:Y:S05]  /*14e0*/  @P1 BRA `(.L_x_20) ;  /* 0x0000000000081947 */ /* 0x010fea0003800000 */
[----:B------:R-:W4:Y:S02]  /*14f0*/  SYNCS.PHASECHK.TRANS64.TRYWAIT P1, [R3+URZ], R0 ;  /* 0x00000000030075a7 */ /* 0x000f24000802017f */
[----:B----4-:R-:W-:Y:S05]  /*1500*/  @!P1 BRA `(.L_x_21) ;  /* 0x00000088009c9947 */ /* 0x010fea0003800000 */
.L_x_20:
[----:B------:R-:W-:-:S04]  /*1510*/  UISETP.LT.AND UP0, UPT, UR40, 0x1, UPT ;  /* 0x000000012800788c */ /* 0x000fc8000bf01270 */
[----:B------:R-:W-:-:S06]  /*1520*/  USEL UR4, UR40, 0x1, UP0 ;  /* 0x0000000128047887 */ /* 0x000fcc0008000000 */
[----:B---34-:R-:W-:Y:S01]  /*1530*/  IMAD.U32 R0, RZ, RZ, UR4 ;  /* 0x00000004ff007e24 */ /* 0x018fe2000f8e00ff */
[----:B------:R-:W-:Y:S05]  /*1540*/  WARPSYNC.ALL ;  /* 0x0000000000007948 */ /* 0x000fea0003800000 */
[----:B------:R-:W-:-:S04]  /*1550*/  IADD3 R0, -R0, UR40, RZ ;  /* 0x0000002800007c10 */ /* 0x000fc8000fffe1ff */
[----:B------:R-:W-:Y:S02]  /*1560*/  ISETP.GE.AND P1, PT, R0, 0x1, PT ;  /* 0x000000010000780c */ /* 0x000fe40003f26270 */
[----:B------:R-:W-:Y:S01]  /*1570*/  R2UR UR4, R6 ;  /* 0x00000000060472ca */ /* 0x000fe200000e0000 */
[----:B------:R-:W-:Y:S01]  /*1580*/  ULEA UR5, UR39, UR41, 0xa ;  /* 0x0000002927057291 */ /* 0x000fe2000f8e503f */
[----:B------:R-:W-:Y:S01]  /*1590*/  WARPGROUP.ARRIVE ;  /* 0x00000000000079c5 */ /* 0x000fe20000000000 */
[----:B------:R-:W-:Y:S01]  /*15a0*/  UMOV UR9, 0x80000020 ;  /* 0x8000002000097882 */ /* 0x000fe20000000000 */
[----:B------:R-:W-:-:S04]  /*15b0*/  UMOV UR11, 0x80000020 ;  /* 0x80000020000b7882 */ /* 0x000fc80000000000 */
[----:B------:R-:W-:-:S05]  /*15c0*/  UMOV UR8, UR5 ;  /* 0x0000000500087c82 */ /* 0x000fca0008000000 */
[----:B------:R-:W-:-:S04]  /*15d0*/  UIADD3 UR4, UR4, 0xc100, URZ ;  /* 0x0000c10004047890 */ /* 0x000fc8000fffe03f */
[----:B------:R-:W-:-:S04]  /*15e0*/  USHF.R.U32.HI UR4, URZ, 0x4, UR4 ;  /* 0x000000043f047899 */ /* 0x000fc80008011604 */
[----:B------:R-:W-:-:S04]  /*15f0*/  ULOP3.LUT UR4, UR4, 0x3fff, URZ, 0xc0, !UPT ;  /* 0x00003fff04047892 */ /* 0x000fc8000f8ec03f */
[----:B------:R-:W-:-:S04]  /*1600*/  ULOP3.LUT UR4, UR4, 0x10000, URZ, 0xfc, !UPT ;  /* 0x0001000004047892 */ /* 0x000fc8000f8efc3f */
[----:B------:R-:W-:-:S07]  /*1610*/  ULEA UR6, UR39, UR4, 0x9 ;  /* 0x0000000427067291 */ /* 0x000fce000f8e483f */
[----:B------:R-:W-:Y:S02]  /*1620*/  UMOV UR10, UR6 ;  /* 0x00000006000a7c82 */ /* 0x000fe40008000000 */
[----:B------:R-:W-:Y:S01]  /*1630*/  IGMMA.64x128x32.S8.S8 R88, gdesc[UR8], RZ, !UPT, gsb0 ;  /* 0x03600000085879f1 */ /* 0x000fe2000c0410ff */
[----:B------:R-:W-:Y:S01]  /*1640*/  UIADD3 UR8, UR5, 0x200, URZ ;  /* 0x0000020005087890 */ /* 0x000fe2000fffe03f */
[----:B------:R-:W-:Y:S01]  /*1650*/  UMOV UR9, 0x80000020 ;  /* 0x8000002000097882 */ /* 0x000fe20000000000 */
[----:B------:R-:W-:Y:S02]  /*1660*/  WARPGROUP.DEPBAR.LE gsb0, 0x0 ;  /* 0x00008000000079c5 */ /* 0x000fe40000010000 */
[----:B------:R-:W-:-:S06]  /*1670*/  WARPGROUP.ARRIVE ;  /* 0x00000000000079c5 */ /* 0x000fcc0000000000 */
[----:B------:R-:W-:Y:S01]  /*1680*/  IGMMA.64x128x32.S8.S8 R24, gdesc[UR8], RZ, !UPT, gsb0 ;  /* 0x03600000081879f1 */ /* 0x000fe2000c0410ff */
[----:B------:R-:W-:Y:S02]  /*1690*/  UIADD3 UR8, UR5, 0x2, URZ ;  /* 0x0000000205087890 */ /* 0x000fe4000fffe03f */
[----:B------:R-:W-:Y:S01]  /*16a0*/  UIADD3 UR10, UR6, 0x2, URZ ;  /* 0x00000002060a7890 */ /* 0x000fe2000fffe03f */
[----:B------:R-:W-:Y:S01]  /*16b0*/  UMOV UR9, 0x80000020 ;  /* 0x8000002000097882 */ /* 0x000fe20000000000 */
[----:B------:R-:W-:Y:S01]  /*16c0*/  UMOV UR11, 0x80000020 ;  /* 0x80000020000b7882 */ /* 0x000fe20000000000 */
[----:B------:R-:W-:Y:S02]  /*16d0*/  WARPGROUP.DEPBAR.LE gsb0, 0x0 ;  /* 0x00008000000079c5 */ /* 0x000fe40000010000 */
[----:B------:R-:W-:-:S06]  /*16e0*/  WARPGROUP.ARRIVE ;  /* 0x00000000000079c5 */ /* 0x000fcc0000000000 */
[----:B------:R-:W-:Y:S01]  /*16f0*/  IGMMA.64x128x32.S8.S8 R88, gdesc[UR8], R88, gsb0 ;  /* 0x03600000085879f1 */ /* 0x000fe20008041058 */
[----:B------:R-:W-:Y:S01]  /*1700*/  UIADD3 UR8, UR5, 0x202, URZ ;  /* 0x0000020205087890 */ /* 0x000fe2000fffe03f */
[----:B------:R-:W-:Y:S01]  /*1710*/  UMOV UR9, 0x80000020 ;  /* 0x8000002000097882 */ /* 0x000fe20000000000 */
[----:B------:R-:W-:Y:S02]  /*1720*/  WARPGROUP.DEPBAR.LE gsb0, 0x0 ;  /* 0x00008000000079c5 */ /* 0x000fe40000010000 */
[----:B------:R-:W-:-:S06]  /*1730*/  WARPGROUP.ARRIVE ;  /* 0x00000000000079c5 */ /* 0x000fcc0000000000 */
[----:B------:R-:W-:Y:S03]  /*1740*/  IGMMA.64x128x32.S8.S8 R24, gdesc[UR8], R24, gsb0 ;  /* 0x03600000081879f1 */ /* 0x000fe60008041018 */
[----:B------:R-:W-:Y:S02]  /*1750*/  WARPGROUP.DEPBAR.LE gsb0, 0x0 ;  /* 0x00008000000079c5 */ /* 0x000fe40000010000 */
[----:B------:R-:W-:Y:S05]  /*1760*/  @!P1 BRA `(.L_x_22) ;  /* 0x0000000400149947 */ /* 0x000fea0003800000 */
[----:B------:R-:W-:Y:S02]  /*1770*/  UIADD3 UR5, UR39, 0x1, URZ ;  /* 0x0000000127057890 */ /* 0x000fe4000fffe03f */
[----:B------:R-:W-:Y:S02]  /*1780*/  IMAD.U32 R3, RZ, RZ, UR39 ;  /* 0x00000027ff037e24 */ /* 0x000fe4000f8e00ff */
[----:B------:R-:W-:-:S04]  /*1790*/  UISETP.NE.AND UP0, UPT, UR5, 0x3, UPT ;  /* 0x000000030500788c */ /* 0x000fc8000bf05270 */
[----:B------:R-:W-:Y:S02]  /*17a0*/  USEL UR6, URZ, 0x1, UP0 ;  /* 0x000000013f067887 */ /* 0x000fe40008000000 */
[----:B------:R-:W-:Y:S02]  /*17b0*/  USEL UR5, UR5, URZ, UP0 ;  /* 0x0000003f05057287 */ /* 0x000fe40008000000 */
[----:B------:R-:W-:-:S06]  /*17c0*/  ULOP3.LUT UR6, UR38, UR6, URZ, 0x3c, !UPT ;  /* 0x0000000626067292 */ /* 0x000fcc000f8e3c3f */
[----:B------:R-:W-:-:S07]  /*17d0*/  IMAD.U32 R7, RZ, RZ, UR6 ;  /* 0x00000006ff077e24 */ /* 0x000fce000f8e00ff */
.L_x_29:
[----:B------:R-:W-:Y:S05]  /*17e0*/  @!P0 BRA `(.L_x_23) ;  /* 0x0000000000048947 */ /* 0x000fea0003800000 */
[----:B------:R-:W-:Y:S01]  /*17f0*/  BPT.TRAP 0x1 ;  /* 0x000000040000795c */ /* 0x000fe20000300000 */
.L_x_23:
[----:B------:R-:W3:Y:S01]  /*1800*/  S2UR UR7, SR_CgaCtaId ;  /* 0x00000000000779c3 */ /* 0x000ee20000008800 */
[----:B------:R-:W-:Y:S01]  /*1810*/  UMOV UR6, 0x400 ;  /* 0x0000040000067882 */ /* 0x000fe20000000000 */
[----:B01----:R-:W-:Y:S01]  /*1820*/  IMAD.U32 R5, RZ, RZ, UR5 ;  /* 0x00000005ff057e24 */ /* 0x003fe2000f8e00ff */
[----:B------:R-:W-:Y:S01]  /*1830*/  SHF.L.U32 R4, R7, 0x1f, RZ ;  /* 0x0000001f07047819 */ /* 0x000fe200000006ff */
[----:B---3--:R-:W-:-:S06]  /*1840*/  ULEA UR6, UR7, UR6, 0x18 ;  /* 0x0000000607067291 */ /* 0x008fcc000f8ec03f */
[----:B------:R-:W-:-:S04]  /*1850*/  IMAD.U32 R6, RZ, RZ, UR6 ;  /* 0x00000006ff067e24 */ /* 0x000fc8000f8e00ff */
[----:B------:R-:W-:-:S04]  /*1860*/  IMAD R5, R5, 0x8, R6 ;  /* 0x0000000805057824 */ /* 0x000fc800078e0206 */
[----:B------:R0:W1:Y:S01]  /*1870*/  SYNCS.PHASECHK.TRANS64.TRYWAIT P1, [R5+URZ], R4 ;  /* 0x00000004050075a7 */ /* 0x000062000802017f */
[----:B------:R-:W-:Y:S05]  /*1880*/  @!P0 BRA `(.L_x_24) ;  /* 0x0000000000048947 */ /* 0x000fea0003800000 */
[----:B------:R-:W-:Y:S01]  /*1890*/  BPT.TRAP 0x1 ;  /* 0x000000040000795c */ /* 0x000fe20000300000 */
.L_x_24:
[----:B-1----:R-:W-:Y:S05]  /*18a0*/  @P1 BRA `(.L_x_25) ;  /* 0x0000000000081947 */ /* 0x002fea0003800000 */
[----:B------:R-:W1:Y:S02]  /*18b0*/  SYNCS.PHASECHK.TRANS64.TRYWAIT P1, [R5+URZ], R4 ;  /* 0x00000004050075a7 */ /* 0x000e64000802017f */
[----:B-1----:R-:W-:Y:S05]  /*18c0*/  @!P1 BRA `(.L_x_26) ;  /* 0x0000008400c09947 */ /* 0x002fea0003800000 */
.L_x_25:
[----:B------:R-:W-:Y:S01]  /*18d0*/  ULEA UR6, UR5, UR41, 0xa ;  /* 0x0000002905067291 */ /* 0x000fe2000f8e503f */
[----:B------:R-:W-:Y:S01]  /*18e0*/  WARPGROUP.ARRIVE ;  /* 0x00000000000079c5 */ /* 0x000fe20000000000 */
[----:B------:R-:W-:Y:S01]  /*18f0*/  ULEA UR7, UR5, UR4, 0x9 ;  /* 0x0000000405077291 */ /* 0x000fe2000f8e483f */
[----:B------:R-:W-:Y:S01]  /*1900*/  UMOV UR9, 0x80000020 ;  /* 0x8000002000097882 */ /* 0x000fe20000000000 */
[----:B------:R-:W-:-:S03]  /*1910*/  UMOV UR11, 0x80000020 ;  /* 0x80000020000b7882 */ /* 0x000fc60000000000 */
[----:B------:R-:W-:Y:S02]  /*1920*/  UMOV UR8, UR6 ;  /* 0x0000000600087c82 */ /* 0x000fe40008000000 */
[----:B------:R-:W-:Y:S02]  /*1930*/  UMOV UR10, UR7 ;  /* 0x00000007000a7c82 */ /* 0x000fe40008000000 */
[----:B------:R-:W-:Y:S01]  /*1940*/  IGMMA.64x128x32.S8.S8 R88, gdesc[UR8], R88, gsb0 ;  /* 0x03600000085879f1 */ /* 0x000fe20008041058 */
[----:B------:R-:W-:Y:S01]  /*1950*/  UIADD3 UR8, UR6, 0x200, URZ ;  /* 0x0000020006087890 */ /* 0x000fe2000fffe03f */
[----:B------:R-:W-:Y:S01]  /*1960*/  UMOV UR9, 0x80000020 ;  /* 0x8000002000097882 */ /* 0x000fe20000000000 */
[----:B------:R-:W-:Y:S02]  /*1970*/  WARPGROUP.DEPBAR.LE gsb0, 0x0 ;  /* 0x00008000000079c5 */ /* 0x000fe40000010000 */
[----:B------:R-:W-:-:S06]  /*1980*/  WARPGROUP.ARRIVE ;  /* 0x00000000000079c5 */ /* 0x000fcc0000000000 */
[----:B------:R-:W-:Y:S01]  /*1990*/  IGMMA.64x128x32.S8.S8 R24, gdesc[UR8], R24, gsb0 ;  /* 0x03600000081879f1 */ /* 0x000fe20008041018 */
        /* <DEDUP_REMOVED lines=14> */
[----:B------:R-:W-:Y:S01]  /*1a80*/  BPT.TRAP 0x1 ;  /* 0x000000040000795c */ /* 0x000fe20000300000 */
.L_x_27:
[----:B------:R-:W-:-:S13]  /*1a90*/  ISETP.NE.AND P1, PT, R23, RZ, PT ;  /* 0x000000ff1700720c */ /* 0x000fda0003f25270 */
[----:B01----:R-:W-:-:S04]  /*1aa0*/  @P1 IMAD R4, R3, 0x8, R6 ;  /* 0x0000000803041824 */ /* 0x003fc800078e0206 */
[----:B------:R-:W-:-:S05]  /*1ab0*/  @P1 VIADD R5, R4, 0x18 ;  /* 0x0000001804051836 */ /* 0x000fca0000000000 */
[----:B------:R-:W-:-:S04]  /*1ac0*/  @P1 PRMT R5, R152, 0x654, R5 ;  /* 0x0000065498051816 */ /* 0x000fc80000000005 */
[----:B------:R0:W-:Y:S01]  /*1ad0*/  @P1 SYNCS.ARRIVE.TRANS64.RED.A1T0 RZ, [R5+URZ], RZ ;  /* 0x000000ff05ff19a7 */ /* 0x0001e2000810043f */
[----:B------:R-:W-:-:S13]  /*1ae0*/  ISETP.GT.U32.AND P1, PT, R19, 0x1, PT ;  /* 0x000000011300780c */ /* 0x000fda0003f24070 */
[----:B0-----:R-:W-:Y:S05]  /*1af0*/  @P1 BRA `(.L_x_28) ;  /* 0x0000000000041947 */ /* 0x001fea0003800000 */
[----:B------:R-:W-:Y:S01]  /*1b00*/  BPT.TRAP 0x1 ;  /* 0x000000040000795c */ /* 0x000fe20000300000 */
.L_x_28:
[----:B------:R-:W-:Y:S01]  /*1b10*/  UIADD3 UR5, UR5, 0x1, URZ ;  /* 0x0000000105057890 */ /* 0x000fe2000fffe03f */
[C---:B------:R-:W-:Y:S01]  /*1b20*/  ISETP.GT.AND P2, PT, R0.reuse, 0x1, PT ;  /* 0x000000010000780c */ /* 0x040fe20003f44270 */
[----:B------:R-:W-:Y:S02]  /*1b30*/  VIADD R3, R3, 0x1 ;  /* 0x0000000103037836 */ /* 0x000fe40000000000 */
[----:B------:R-:W-:Y:S01]  /*1b40*/  UISETP.NE.AND UP0, UPT, UR5, 0x3, UPT ;  /* 0x000000030500788c */ /* 0x000fe2000bf05270 */
[----:B------:R-:W-:Y:S02]  /*1b50*/  VIADD R0, R0, 0xffffffff ;  /* 0xffffffff00007836 */ /* 0x000fe40000000000 */
[C---:B------:R-:W-:Y:S01]  /*1b60*/  ISETP.NE.AND P1, PT, R3.reuse, 0x3, PT ;  /* 0x000000030300780c */ /* 0x040fe20003f25270 */
[----:B------:R-:W-:Y:S02]  /*1b70*/  USEL UR6, URZ, 0x1, UP0 ;  /* 0x000000013f067887 */ /* 0x000fe40008000000 */
[----:B------:R-:W-:Y:S01]  /*1b80*/  USEL UR5, UR5, URZ, UP0 ;  /* 0x0000003f05057287 */ /* 0x000fe20008000000 */
[----:B------:R-:W-:-:S03]  /*1b90*/  SEL R3, R3, RZ, P1 ;  /* 0x000000ff03037207 */ /* 0x000fc60000800000 */
[----:B------:R-:W-:Y:S01]  /*1ba0*/  LOP3.LUT R7, R7, UR6, RZ, 0x3c, !PT ;  /* 0x0000000607077c12 */ /* 0x000fe2000f8e3cff */
[----:B------:R-:W-:Y:S07]  /*1bb0*/  @P2 BRA `(.L_x_29) ;  /* 0xfffffffc00082947 */ /* 0x000fee000383ffff */
.L_x_22:
[----:B------:R-:W3:Y:S02]  /*1bc0*/  LDC R0, c[0x0][0x28c] ;  /* 0x0000a300ff007b82 */ /* 0x000ee40000000800 */
[----:B---3--:R-:W-:-:S13]  /*1bd0*/  ISETP.GE.AND P1, PT, R0, 0x1, PT ;  /* 0x000000010000780c */ /* 0x008fda0003f26270 */
[----:B------:R-:W-:Y:S05]  /*1be0*/  @!P1 BRA `(.L_x_30) ;  /* 0x0000000000509947 */ /* 0x000fea0003800000 */
[----:B------:R-:W-:Y:S05]  /*1bf0*/  @!P0 BRA `(.L_x_31) ;  /* 0x0000000000048947 */ /* 0x000fea0003800000 */
[----:B------:R-:W-:Y:S01]  /*1c00*/  BPT.TRAP 0x1 ;  /* 0x000000040000795c */ /* 0x000fe20000300000 */
.L_x_31:
[----:B------:R-:W-:Y:S01]  /*1c10*/  ISETP.NE.AND P0, PT, R23, RZ, PT ;  /* 0x000000ff1700720c */ /* 0x000fe20003f05270 */
[----:B------:R-:W-:Y:S01]  /*1c20*/  BSSY B0, `(.L_x_32) ;  /* 0x000000e000007945 */ /* 0x000fe20003800000 */
[----:B------:R-:W-:-:S11]  /*1c30*/  ISETP.GT.U32.AND P1, PT, R19, 0x1, PT ;  /* 0x000000011300780c */ /* 0x000fd60003f24070 */
[----:B------:R-:W-:Y:S05]  /*1c40*/  @!P0 BRA `(.L_x_33) ;  /* 0x00000000002c8947 */ /* 0x000fea0003800000 */
[----:B------:R-:W-:-:S04]  /*1c50*/  UISETP.LT.AND UP0, UPT, UR40, 0x1, UPT ;  /* 0x000000012800788c */ /* 0x000fc8000bf01270 */
[----:B------:R-:W-:-:S04]  /*1c60*/  USEL UR6, UR40, 0x1, UP0 ;  /* 0x0000000128067887 */ /* 0x000fc80008000000 */
[----:B------:R-:W-:-:S04]  /*1c70*/  UIADD3 UR6, UR39, UR40, -UR6 ;  /* 0x0000002827067290 */ /* 0x000fc8000fffe806 */
[----:B------:R-:W-:-:S04]  /*1c80*/  UIMAD.WIDE.U32 UR4, UR6, -0x55555555, URZ ;  /* 0xaaaaaaab060478a5 */ /* 0x000fc8000f8e003f */
[----:B------:R-:W-:-:S04]  /*1c90*/  USHF.R.U32.HI UR4, URZ, 0x1, UR5 ;  /* 0x000000013f047899 */ /* 0x000fc80008011605 */
[----:B------:R-:W-:-:S06]  /*1ca0*/  UIMAD UR6, UR4, -0x3, UR6 ;  /* 0xfffffffd040678a4 */ /* 0x000fcc000f8e0206 */
[----:B------:R-:W-:-:S04]  /*1cb0*/  IMAD.U32 R3, RZ, RZ, UR6 ;  /* 0x00000006ff037e24 */ /* 0x000fc8000f8e00ff */
[----:B------:R-:W-:-:S04]  /*1cc0*/  IMAD R0, R3, 0x8, R6 ;  /* 0x0000000803007824 */ /* 0x000fc800078e0206 */
[----:B------:R-:W-:-:S05]  /*1cd0*/  VIADD R3, R0, 0x18 ;  /* 0x0000001800037836 */ /* 0x000fca0000000000 */
[----:B------:R-:W-:-:S04]  /*1ce0*/  PRMT R3, R152, 0x654, R3 ;  /* 0x0000065498037816 */ /* 0x000fc80000000003 */
[----:B------:R3:W-:Y:S03]  /*1cf0*/  SYNCS.ARRIVE.TRANS64.RED.A1T0 RZ, [R3+URZ], RZ ;  /* 0x000000ff03ff79a7 */ /* 0x0007e6000810043f */
.L_x_33:
[----:B------:R-:W-:Y:S05]  /*1d00*/  BSYNC B0 ;  /* 0x0000000000007941 */ /* 0x000fea0003800000 */
.L_x_32:
[----:B------:R-:W-:Y:S05]  /*1d10*/  @P1 BRA `(.L_x_30) ;  /* 0x0000000000041947 */ /* 0x000fea0003800000 */
[----:B------:R-:W-:Y:S01]  /*1d20*/  BPT.TRAP 0x1 ;  /* 0x000000040000795c */ /* 0x000fe20000300000 */
.L_x_30:
[----:B------:R-:W4:Y:S01]  /*1d30*/  LDC R6, c[0x0][0x288] ;  /* 0x0000a200ff067b82 */ /* 0x000f220000000800 */
[----:B------:R-:W-:Y:S01]  /*1d40*/  IMAD.SHL.U32 R9, R153, 0x80, RZ ;  /* 0x0000008099097824 */ /* 0x000fe200078e00ff */
[--C-:B------:R-:W-:Y:S01]  /*1d50*/  SHF.R.U32.HI R0, RZ, 0x2, R18.reuse ;  /* 0x00000002ff007819 */ /* 0x100fe20000011612 */
[----:B------:R-:W-:Y:S01]  /*1d60*/  UIADD3 UR39, UR40, UR39, URZ ;  /* 0x0000002728277290 */ /* 0x000fe2000fffe03f */
[----:B01----:R-:W-:Y:S01]  /*1d70*/  SHF.R.U32.HI R5, RZ, 0x7, R18 ;  /* 0x00000007ff057819 */ /* 0x003fe20000011612 */
[----:B------:R-:W-:Y:S01]  /*1d80*/  IMAD.SHL.U32 R11, R154, 0x100, RZ ;  /* 0x000001009a0b7824 */ /* 0x000fe200078e00ff */
[----:B------:R-:W-:Y:S01]  /*1d90*/  LOP3.LUT R4, R18, 0x60, RZ, 0xc0, !PT ;  /* 0x0000006012047812 */ /* 0x000fe200078ec0ff */
[----:B------:R-:W-:Y:S01]  /*1da0*/  UISETP.GT.U32.AND UP0, UPT, UR39, 0x2, UPT ;  /* 0x000000022700788c */ /* 0x000fe2000bf04070 */
[----:B---3--:R-:W-:Y:S01]  /*1db0*/  LOP3.LUT R3, R0, 0x7, RZ, 0xc0, !PT ;  /* 0x0000000700037812 */ /* 0x008fe200078ec0ff */
[----:B------:R-:W-:Y:S01]  /*1dc0*/  IMAD.SHL.U32 R14, R18, 0x2, RZ ;  /* 0x00000002120e7824 */ /* 0x000fe200078e00ff */
[----:B------:R-:W-:Y:S01]  /*1dd0*/  LOP3.LUT R0, R5, 0x1, RZ, 0xc0, !PT ;  /* 0x0000000105007812 */ /* 0x000fe200078ec0ff */
[----:B------:R-:W-:Y:S01]  /*1de0*/  ULDC UR7, c[0x0][0x284] ;  /* 0x0000a10000077ab9 */ /* 0x000fe20000000800 */
[----:B------:R-:W-:Y:S01]  /*1df0*/  SHF.R.U32.HI R8, RZ, 0x1, R4 ;  /* 0x00000001ff087819 */ /* 0x000fe20000011604 */
[----:B------:R-:W-:Y:S01]  /*1e00*/  UISETP.LT.U32.AND UP0, UPT, UR40, 0x3, UP0 ;  /* 0x000000032800788c */ /* 0x000fe20008701070 */
[----:B------:R-:W-:Y:S01]  /*1e10*/  SHF.R.S32.HI R162, RZ, 0x1f, R22 ;  /* 0x0000001fffa27819 */ /* 0x000fe20000011416 */
[----:B------:R-:W-:Y:S01]  /*1e20*/  UISETP.GE.U32.AND UP1, UPT, UR40, 0x3, UPT ;  /* 0x000000032800788c */ /* 0x000fe2000bf26070 */
[----:B------:R-:W-:Y:S01]  /*1e30*/  IMAD.SHL.U32 R10, R0, 0x40, RZ ;  /* 0x00000040000a7824 */ /* 0x000fe200078e00ff */
[----:B------:R-:W-:Y:S01]  /*1e40*/  IADD3 R5, RZ, -R8, -R3 ;  /* 0x80000008ff057210 */ /* 0x000fe20007ffe803 */
[----:B------:R-:W-:Y:S01]  /*1e50*/  ULDC.64 UR8, c[0x0][0x5d0] ;  /* 0x0001740000087ab9 */ /* 0x000fe20000000a00 */
[C---:B------:R-:W-:Y:S01]  /*1e60*/  LOP3.LUT R14, R9.reuse, 0x6, R14, 0xf8, !PT ;  /* 0x00000006090e7812 */ /* 0x040fe200078ef80e */
[----:B------:R-:W-:Y:S01]  /*1e70*/  UIMAD.WIDE.U32 UR4, UR39, -0x55555555, URZ ;  /* 0xaaaaaaab270478a5 */ /* 0x000fe2000f8e003f */
[----:B------:R-:W-:Y:S01]  /*1e80*/  LOP3.LUT R4, R18, 0x3, RZ, 0xc0, !PT ;  /* 0x0000000312047812 */ /* 0x000fe200078ec0ff */
[----:B------:R-:W-:Y:S01]  /*1e90*/  USEL UR6, URZ, 0x1, !UP0 ;  /* 0x000000013f067887 */ /* 0x000fe2000c000000 */
[----:B------:R-:W-:Y:S01]  /*1ea0*/  IMAD R7, R162, UR8, RZ ;  /* 0x00000008a2077c24 */ /* 0x000fe2000f8e02ff */
[----:B----4-:R-:W-:Y:S01]  /*1eb0*/  ISETP.GE.AND P0, PT, R9, R6, PT ;  /* 0x000000060900720c */ /* 0x010fe20003f06270 */
[----:B------:R-:W-:Y:S01]  /*1ec0*/  IMAD R0, R0, -0x40, R5 ;  /* 0xffffffc000007824 */ /* 0x000fe200078e0205 */
[----:B------:R-:W-:Y:S01]  /*1ed0*/  SHF.R.S32.HI R15, RZ, 0x1f, R14 ;  /* 0x0000001fff0f7819 */ /* 0x000fe2000001140e */
[----:B------:R-:W-:Y:S01]  /*1ee0*/  USHF.R.U32.HI UR4, URZ, 0x1, UR5 ;  /* 0x000000013f047899 */ /* 0x000fe20008011605 */
[C---:B------:R-:W-:Y:S01]  /*1ef0*/  ISETP.GE.OR P0, PT, R11.reuse, UR7, P0 ;  /* 0x000000070b007c0c */ /* 0x040fe20008706670 */
[----:B------:R-:W-:Y:S01]  /*1f00*/  ULOP3.LUT UR38, UR38, UR6, URZ, 0x3c, !UPT ;  /* 0x0000000626267292 */ /* 0x000fe2000f8e3c3f */
[----:B------:R-:W-:Y:S01]  /*1f10*/  LOP3.LUT R3, R10, 0x40, R3, 0xe2, !PT ;  /* 0x000000400a037812 */ /* 0x000fe200078ee203 */
[----:B------:R-:W-:Y:S01]  /*1f20*/  IMAD R10, R4, -0x2, R6 ;  /* 0xfffffffe040a7824 */ /* 0x000fe200078e0206 */
[----:B------:R-:W-:Y:S01]  /*1f30*/  UIMAD UR39, UR4, -0x3, UR39 ;  /* 0xfffffffd042778a4 */ /* 0x000fe2000f8e0227 */
[----:B------:R-:W-:Y:S01]  /*1f40*/  IMAD.WIDE R4, R154, 0x100, RZ ;  /* 0x000001009a047825 */ /* 0x000fe200078e02ff */
[----:B------:R-:W-:Y:S01]  /*1f50*/  @UP1 ULOP3.LUT UR38, UR38, 0x1, UR4, 0x78, !UPT ;  /* 0x0000000126261892 */ /* 0x000fe2000f8e7804 */
[----:B------:R-:W-:-:S02]  /*1f60*/  IADD3 R0, -R11, UR7, R0 ;  /* 0x000000070b007c10 */ /* 0x000fc4000fffe100 */
[----:B------:R-:W-:Y:S01]  /*1f70*/  IMAD R13, R22, UR9, R7 ;  /* 0x00000009160d7c24 */ /* 0x000fe2000f8e0207 */
[----:B------:R-:W-:Y:S01]  /*1f80*/  LOP3.LUT R153, R4, R3, R8, 0xfe, !PT ;  /* 0x0000000304997212 */ /* 0x000fe200078efe08 */
[----:B------:R-:W-:-:S04]  /*1f90*/  IMAD.WIDE.U32 R6, R22, UR8, R14 ;  /* 0x0000000816067c25 */ /* 0x000fc8000f8e000e */
[----:B------:R-:W-:Y:S02]  /*1fa0*/  IMAD.IADD R7, R7, 0x1, R13 ;  /* 0x0000000107077824 */ /* 0x000fe400078e020d */
[----:B------:R-:W-:Y:S02]  /*1fb0*/  IMAD.IADD R3, R10, 0x1, -R9 ;  /* 0x000000010a037824 */ /* 0x000fe400078e0a09 */
[----:B------:R-:W-:Y:S01]  /*1fc0*/  IMAD.MOV.U32 R154, RZ, RZ, -0x1 ;  /* 0xffffffffff9a7424 */ /* 0x000fe200078e00ff */
[----:B------:R-:W-:Y:S06]  /*1fd0*/  @P0 BRA `(.L_x_34) ;  /* 0x0000006000f40947 */ /* 0x000fec0003800000 */
[----:B------:R-:W0:Y:S01]  /*1fe0*/  LDC.64 R20, c[0x0][0x5c8] ;  /* 0x00017200ff147b82 */ /* 0x000e220000000a00 */
[----:B------:R-:W-:Y:S01]  /*1ff0*/  ULDC.64 UR4, c[0x0][0x5c0] ;  /* 0x0001700000047ab9 */ /* 0x000fe20000000a00 */
[----:B------:R-:W-:Y:S01]  /*2000*/  BSSY B0, `(.L_x_34) ;  /* 0x000063a000007945 */ /* 0x000fe20003800000 */
[-C--:B0-----:R-:W-:Y:S01]  /*2010*/  IMAD R8, R5, R20.reuse, RZ ;  /* 0x0000001405087224 */ /* 0x081fe200078e02ff */
[----:B------:R-:W-:Y:S01]  /*2020*/  SHF.L.U64.HI R13, R20, 0x3, R21 ;  /* 0x00000003140d7819 */ /* 0x000fe20000010215 */
[----:B------:R-:W-:-:S04]  /*2030*/  IMAD.WIDE.U32 R6, R153, R20, R6 ;  /* 0x0000001499067225 */ /* 0x000fc800078e0006 */
[----:B------:R-:W-:Y:S01]  /*2040*/  IMAD R9, R153, R21, R8 ;  /* 0x0000001599097224 */ /* 0x000fe200078e0208 */
[----:B------:R-:W-:Y:S01]  /*2050*/  IADD3 R160, P0, R6, UR4, RZ ;  /* 0x0000000406a07c10 */ /* 0x000fe2000ff1e0ff */
[C---:B------:R-:W-:Y:S02]  /*2060*/  IMAD.SHL.U32 R11, R20.reuse, 0x8, RZ ;  /* 0x00000008140b7824 */ /* 0x040fe400078e00ff */
[----:B------:R-:W-:Y:S01]  /*2070*/  IMAD.IADD R9, R7, 0x1, R9 ;  /* 0x0000000107097824 */ /* 0x000fe200078e0209 */
[-C--:B------:R-:W-:Y:S02]  /*2080*/  LEA R6, P2, R20, R160.reuse, 0x7 ;  /* 0x000000a014067211 */ /* 0x080fe400078438ff */
[----:B------:R-:W-:Y:S02]  /*2090*/  IADD3 R8, P1, R11, R160, RZ ;  /* 0x000000a00b087210 */ /* 0x000fe40007f3e0ff */
[----:B------:R-:W-:Y:S02]  /*20a0*/  IADD3.X R161, R9, UR5, RZ, P0, !PT ;  /* 0x0000000509a17c10 */ /* 0x000fe400087fe4ff */
[----:B-----5:R-:W-:-:S02]  /*20b0*/  ISETP.NE.AND P0, PT, R156, RZ, PT ;  /* 0x000000ff9c00720c */ /* 0x020fc40003f05270 */
[----:B------:R-:W-:Y:S01]  /*20c0*/  LEA.HI.X R7, R20, R161, R21, 0x7, P2 ;  /* 0x000000a114077211 */ /* 0x000fe200010f3c15 */
[----:B------:R-:W-:Y:S01]  /*20d0*/  IMAD.X R9, R13, 0x1, R161, P1 ;  /* 0x000000010d097824 */ /* 0x000fe200008e06a1 */
[----:B------:R-:W-:-:S05]  /*20e0*/  IADD3 R10, P2, R11, R6, RZ ;  /* 0x000000060b0a7210 */ /* 0x000fca0007f5e0ff */
[----:B------:R-:W-:-:S04]  /*20f0*/  IMAD.X R11, R13, 0x1, R7, P2 ;  /* 0x000000010d0b7824 */ /* 0x000fc800010e0607 */
[----:B------:R-:W-:Y:S05]  /*2100*/  @!P0 BRA `(.L_x_35) ;  /* 0x0000004800948947 */ /* 0x000fea0003800000 */
[----:B------:R-:W0:Y:S01]  /*2110*/  LDC.64 R158, c[0x0][0x5b0] ;  /* 0x00016c00ff9e7b82 */ /* 0x000e220000000a00 */
[----:B------:R-:W-:Y:S01]  /*2120*/  ULDC.64 UR4, c[0x0][0x5b8] ;  /* 0x00016e0000047ab9 */ /* 0x000fe20000000a00 */
[----:B------:R-:W-:Y:S01]  /*2130*/  ISETP.GE.AND P0, PT, R0, 0x1, PT ;  /* 0x000000010000780c */ /* 0x000fe20003f06270 */
[----:B------:R-:W-:Y:S01]  /*2140*/  IMAD R21, R162, UR4, RZ ;  /* 0x00000004a2157c24 */ /* 0x000fe2000f8e02ff */
[----:B------:R-:W-:Y:S01]  /*2150*/  BSSY B1, `(.L_x_36) ;  /* 0x0000010000017945 */ /* 0x000fe20003800000 */
[C---:B------:R-:W-:Y:S01]  /*2160*/  IMAD.WIDE.U32 R14, R22.reuse, UR4, R14 ;  /* 0x00000004160e7c25 */ /* 0x040fe2000f8e000e */
[----:B------:R-:W-:Y:S02]  /*2170*/  ISETP.LT.OR P3, PT, R3, 0x1, !P0 ;  /* 0x000000010300780c */ /* 0x000fe40004761670 */
[----:B------:R-:W1:Y:S01]  /*2180*/  LDC.64 R12, c[0x0][0x5a8] ;  /* 0x00016a00ff0c7b82 */ /* 0x000e620000000a00 */
[----:B------:R-:W-:Y:S02]  /*2190*/  IMAD R21, R22, UR5, R21 ;  /* 0x0000000516157c24 */ /* 0x000fe4000f8e0215 */
[----:B------:R-:W-:-:S02]  /*21a0*/  IMAD.MOV.U32 R20, RZ, RZ, R14 ;  /* 0x000000ffff147224 */ /* 0x000fc400078e000e */
[----:B------:R-:W-:Y:S02]  /*21b0*/  IMAD.IADD R21, R15, 0x1, R21 ;  /* 0x000000010f157824 */ /* 0x000fe400078e0215 */
[-C--:B0-----:R-:W-:Y:S01]  /*21c0*/  IMAD R22, R5, R158.reuse, RZ ;  /* 0x0000009e05167224 */ /* 0x081fe200078e02ff */
[----:B------:R-:W-:Y:S01]  /*21d0*/  SHF.L.U64.HI R165, R158, 0x3, R159 ;  /* 0x000000039ea57819 */ /* 0x000fe2000001029f */
[----:B------:R-:W-:-:S04]  /*21e0*/  IMAD.WIDE.U32 R162, R153, R158, R20 ;  /* 0x0000009e99a27225 */ /* 0x000fc800078e0014 */
[----:B------:R-:W-:Y:S01]  /*21f0*/  IMAD R171, R153, R159, R22 ;  /* 0x0000009f99ab7224 */ /* 0x000fe200078e0216 */
[----:B-1----:R-:W-:Y:S01]  /*2200*/  IADD3 R162, P1, R162, R12, RZ ;  /* 0x0000000ca2a27210 */ /* 0x002fe20007f3e0ff */
[----:B------:R-:W-:-:S03]  /*2210*/  IMAD.SHL.U32 R164, R158, 0x8, RZ ;  /* 0x000000089ea47824 */ /* 0x000fc600078e00ff */
[----:B------:R-:W-:Y:S01]  /*2220*/  IADD3.X R163, R13, R163, R171, P1, !PT ;  /* 0x000000a30da37210 */ /* 0x000fe20000ffe4ab */
[----:B------:R-:W-:Y:S08]  /*2230*/  @P3 BRA `(.L_x_37) ;  /* 0x0000000000043947 */ /* 0x000ff00003800000 */
[----:B--2---:R0:W5:Y:S02]  /*2240*/  LDG.E.U8 R157, desc[UR36][R162.64] ;  /* 0x00000024a29d7981 */ /* 0x004164000c1e1100 */
.L_x_37:
[----:B------:R-:W-:Y:S05]  /*2250*/  BSYNC B1 ;  /* 0x0000000000017941 */ /* 0x000fea0003800000 */
.L_x_36:
[----:B-----5:R-:W-:Y:S01]  /*2260*/  LOP3.LUT R22, R157, 0xffff, RZ, 0xc0, !PT ;  /* 0x0000ffff9d167812 */ /* 0x020fe200078ec0ff */
[----:B------:R-:W-:Y:S01]  /*2270*/  IMAD.WIDE.U32 R166, R153, R158, R164 ;  /* 0x0000009e99a67225 */ /* 0x000fe200078e00a4 */
[----:B------:R-:W-:Y:S01]  /*2280*/  ISETP.LT.OR P4, PT, R3, 0x2, !P0 ;  /* 0x000000020300780c */ /* 0x000fe20004781670 */
[----:B------:R-:W-:Y:S01]  /*2290*/  BSSY B1, `(.L_x_38) ;  /* 0x000000e000017945 */ /* 0x000fe20003800000 */
[----:B------:R-:W-:Y:S01]  /*22a0*/  PRMT R169, R22, 0x8880, RZ ;  /* 0x0000888016a97816 */ /* 0x000fe200000000ff */
[----:B------:R-:W-:Y:S01]  /*22b0*/  IMAD.IADD R167, R171, 0x1, R167 ;  /* 0x00000001aba77824 */ /* 0x000fe200078e02a7 */
[----:B------:R-:W-:Y:S02]  /*22c0*/  IADD3 R166, P2, P5, R14, R12, R166 ;  /* 0x0000000c0ea67210 */ /* 0x000fe40007d5e0a6 */
[----:B------:R-:W-:Y:S01]  /*22d0*/  ISETP.GE.AND P1, PT, R0, 0x9, PT ;  /* 0x000000090000780c */ /* 0x000fe20003f26270 */
[----:B------:R-:W-:Y:S01]  /*22e0*/  IMAD R22, R169, R156, RZ ;  /* 0x0000009ca9167224 */ /* 0x000fe200078e02ff */
[----:B------:R-:W-:-:S02]  /*22f0*/  IADD3.X R167, R21, R13, R167, P2, P5 ;  /* 0x0000000d15a77210 */ /* 0x000fc400017ea4a7 */
[----:B------:R-:W-:Y:S01]  /*2300*/  ISETP.LT.OR P2, PT, R3, 0x1, !P1 ;  /* 0x000000010300780c */ /* 0x000fe20004f41670 */
[----:B------:R-:W-:-:S05]  /*2310*/  @!P3 IMAD R169, R88, R155, R22 ;  /* 0x0000009b58a9b224 */ /* 0x000fca00078e0216 */
[----:B------:R1:W-:Y:S01]  /*2320*/  @!P3 STG.E.U8 desc[UR36][R160.64], R169 ;  /* 0x000000a9a000b986 */ /* 0x0003e2000c101124 */
[----:B------:R-:W-:Y:S06]  /*2330*/  @P4 BRA `(.L_x_39) ;  /* 0x00000000000c4947 */ /* 0x000fec0003800000 */
[----:B--2---:R-:W1:Y:S02]  /*2340*/  LDG.E.U8 R157, desc[UR36][R162.64+0x1] ;  /* 0x00000124a29d7981 */ /* 0x004e64000c1e1100 */
[----:B-1----:R-:W-:-:S05]  /*2350*/  PRMT R169, R157, 0x8880, RZ ;  /* 0x000088809da97816 */ /* 0x002fca00000000ff */
[----:B------:R-:W-:-:S07]  /*2360*/  IMAD R22, R169, R156, RZ ;  /* 0x0000009ca9167224 */ /* 0x000fce00078e02ff */
.L_x_39:
[----:B------:R-:W-:Y:S05]  /*2370*/  BSYNC B1 ;  /* 0x0000000000017941 */ /* 0x000fea0003800000 */
.L_x_38:
[----:B------:R-:W-:Y:S01]  /*2380*/  @!P4 IMAD R89, R89, R155, R22 ;  /* 0x0000009b5959c224 */ /* 0x000fe200078e0216 */
[----:B------:R-:W-:Y:S04]  /*2390*/  BSSY B1, `(.L_x_40) ;  /* 0x0000006000017945 */ /* 0x000fe80003800000 */
[----:B------:R3:W-:Y:S01]  /*23a0*/  @!P4 STG.E.U8 desc[UR36][R160.64+0x1], R89 ;  /* 0x00000159a000c986 */ /* 0x0007e2000c101124 */
[----:B------:R-:W-:Y:S05]  /*23b0*/  @P2 BRA `(.L_x_41) ;  /* 0x00000000000c2947 */ /* 0x000fea0003800000 */
[----:B--2---:R-:W3:Y:S02]  /*23c0*/  LDG.E.U8 R157, desc[UR36][R166.64] ;  /* 0x00000024a69d7981 */ /* 0x004ee4000c1e1100 */
[----:B---3--:R-:W-:-:S05]  /*23d0*/  PRMT R89, R157, 0x8880, RZ ;  /* 0x000088809d597816 */ /* 0x008fca00000000ff */
[----:B------:R-:W-:-:S07]  /*23e0*/  IMAD R22, R89, R156, RZ ;  /* 0x0000009c59167224 */ /* 0x000fce00078e02ff */
.L_x_41:
[----:B------:R-:W-:Y:S05]  /*23f0*/  BSYNC B1 ;  /* 0x0000000000017941 */ /* 0x000fea0003800000 */
.L_x_40:
[C---:B------:R-:W-:Y:S01]  /*2400*/  ISETP.LT.OR P4, PT, R3.reuse, 0x2, !P1 ;  /* 0x000000020300780c */ /* 0x040fe20004f81670 */
[----:B---3--:R-:W-:Y:S01]  /*2410*/  @!P2 IMAD R89, R90, R155, R22 ;  /* 0x0000009b5a59a224 */ /* 0x008fe200078e0216 */
[----:B------:R-:W-:Y:S01]  /*2420*/  BSSY B1, `(.L_x_42) ;  /* 0x0000009000017945 */ /* 0x000fe20003800000 */
[C---:B------:R-:W-:Y:S02]  /*2430*/  ISETP.LT.OR P3, PT, R3.reuse, 0x9, !P0 ;  /* 0x000000090300780c */ /* 0x040fe40004761670 */
[C---:B------:R-:W-:Y:S01]  /*2440*/  ISETP.LT.OR P5, PT, R3.reuse, 0xa, !P0 ;  /* 0x0000000a0300780c */ /* 0x040fe200047a1670 */
[----:B------:R3:W-:Y:S01]  /*2450*/  @!P2 STG.E.U8 desc[UR36][R8.64], R89 ;  /* 0x000000590800a986 */ /* 0x0007e2000c101124 */
[----:B------:R-:W-:-:S06]  /*2460*/  ISETP.LT.OR P2, PT, R3, 0x9, !P1 ;  /* 0x000000090300780c */ /* 0x000fcc0004f41670 */
[----:B------:R-:W-:Y:S07]  /*2470*/  @P4 BRA `(.L_x_43) ;  /* 0x00000000000c4947 */ /* 0x000fee0003800000 */
[----:B--2---:R-:W3:Y:S02]  /*2480*/  LDG.E.U8 R157, desc[UR36][R166.64+0x1] ;  /* 0x00000124a69d7981 */ /* 0x004ee4000c1e1100 */
[----:B---3--:R-:W-:-:S05]  /*2490*/  PRMT R89, R157, 0x8880, RZ ;  /* 0x000088809d597816 */ /* 0x008fca00000000ff */
[----:B------:R-:W-:-:S07]  /*24a0*/  IMAD R22, R89, R156, RZ ;  /* 0x0000009c59167224 */ /* 0x000fce00078e02ff */
.L_x_43:
[----:B------:R-:W-:Y:S05]  /*24b0*/  BSYNC B1 ;  /* 0x0000000000017941 */ /* 0x000fea0003800000 */
.L_x_42:
[----:B------:R-:W-:Y:S01]  /*24c0*/  @!P4 IMAD R91, R91, R155, R22 ;  /* 0x0000009b5b5bc224 */ /* 0x000fe200078e0216 */
[----:B------:R-:W-:Y:S04]  /*24d0*/  BSSY B1, `(.L_x_44) ;  /* 0x0000006000017945 */ /* 0x000fe80003800000 */
[----:B------:R4:W-:Y:S01]  /*24e0*/  @!P4 STG.E.U8 desc[UR36][R8.64+0x1], R91 ;  /* 0x0000015b0800c986 */ /* 0x0009e2000c101124 */
[----:B------:R-:W-:Y:S05]  /*24f0*/  @P3 BRA `(.L_x_45) ;  /* 0x00000000000c3947 */ /* 0x000fea0003800000 */
[----:B--2---:R-:W3:Y:S02]  /*2500*/  LDG.E.U8 R157, desc[UR36][R162.64+0x8] ;  /* 0x00000824a29d7981 */ /* 0x004ee4000c1e1100 */
[----:B---3--:R-:W-:-:S05]  /*2510*/  PRMT R89, R157, 0x8880, RZ ;  /* 0x000088809d597816 */ /* 0x008fca00000000ff */
[----:B------:R-:W-:-:S07]  /*2520*/  IMAD R22, R89, R156, RZ ;  /* 0x0000009c59167224 */ /* 0x000fce00078e02ff */
.L_x_45:
[----:B------:R-:W-:Y:S05]  /*2530*/  BSYNC B1 ;  /* 0x0000000000017941 */ /* 0x000fea0003800000 */
.L_x_44:
[----:B---3--:R-:W-:Y:S01]  /*2540*/  @!P3 IMAD R89, R92, R155, R22 ;  /* 0x0000009b5c59b224 */ /* 0x008fe200078e0216 */
[----:B------:R-:W-:Y:S04]  /*2550*/  BSSY B1, `(.L_x_46) ;  /* 0x0000006000017945 */ /* 0x000fe80003800000 */
[----:B------:R3:W-:Y:S01]  /*2560*/  @!P3 STG.E.U8 desc[UR36][R160.64+0x8], R89 ;  /* 0x00000859a000b986 */ /* 0x0007e2000c101124 */
[----:B------:R-:W-:Y:S05]  /*2570*/  @P5 BRA `(.L_x_47) ;  /* 0x00000000000c5947 */ /* 0x000fea0003800000 */
[----:B--2---:R-:W3:Y:S02]  /*2580*/  LDG.E.U8 R157, desc[UR36][R162.64+0x9] ;  /* 0x00000924a29d7981 */ /* 0x004ee4000c1e1100 */
[----:B---3--:R-:W-:-:S05]  /*2590*/  PRMT R89, R157, 0x8880, RZ ;  /* 0x000088809d597816 */ /* 0x008fca00000000ff */
[----:B------:R-:W-:-:S07]  /*25a0*/  IMAD R22, R89, R156, RZ ;  /* 0x0000009c59167224 */ /* 0x000fce00078e02ff */
.L_x_47:
[----:B------:R-:W-:Y:S05]  /*25b0*/  BSYNC B1 ;  /* 0x0000000000017941 */ /* 0x000fea0003800000 */
.L_x_46:
[----:B------:R-:W-:Y:S01]  /*25c0*/  @!P5 IMAD R93, R93, R155, R22 ;  /* 0x0000009b5d5dd224 */ /* 0x000fe200078e0216 */
[----:B------:R-:W-:Y:S04]  /*25d0*/  BSSY B1, `(.L_x_48) ;  /* 0x0000006000017945 */ /* 0x000fe80003800000 */
[----:B------:R0:W-:Y:S01]  /*25e0*/  @!P5 STG.E.U8 desc[UR36][R160.64+0x9], R93 ;  /* 0x0000095da000d986 */ /* 0x0001e2000c101124 */
[----:B------:R-:W-:Y:S05]  /*25f0*/  @P2 BRA `(.L_x_49) ;  /* 0x00000000000c2947 */ /* 0x000fea0003800000 */
[----:B--2---:R-:W3:Y:S02]  /*2600*/  LDG.E.U8 R157, desc[UR36][R166.64+0x8] ;  /* 0x00000824a69d7981 */ /* 0x004ee4000c1e1100 */
[----:B---3--:R-:W-:-:S05]  /*2610*/  PRMT R89, R157, 0x8880, RZ ;  /* 0x000088809d597816 */ /* 0x008fca00000000ff */
[----:B------:R-:W-:-:S07]  /*2620*/  IMAD R22, R89, R156, RZ ;  /* 0x0000009c59167224 */ /* 0x000fce00078e02ff */
.L_x_49:
[----:B------:R-:W-:Y:S05]  /*2630*/  BSYNC B1 ;  /* 0x0000000000017941 */ /* 0x000fea0003800000 */
.L_x_48:
        /* <DEDUP_REMOVED lines=11> */
.L_x_51:
[----:B------:R-:W-:Y:S05]  /*26f0*/  BSYNC B1 ;  /* 0x0000000000017941 */ /* 0x000fea0003800000 */
.L_x_50:
[----:B------:R-:W-:Y:S01]  /*2700*/  @!P4 IMAD R95, R95, R155, R22 ;  /* 0x0000009b5f5fc224 */ /* 0x000fe200078e0216 */
[----:B------:R-:W-:Y:S04]  /*2710*/  BSSY B1, `(.L_x_52) ;  /* 0x0000006000017945 */ /* 0x000fe80003800000 */
[----:B------:R0:W-:Y:S01]  /*2720*/  @!P4 STG.E.U8 desc[UR36][R8.64+0x9], R95 ;  /* 0x0000095f0800c986 */ /* 0x0001e2000c101124 */
[----:B------:R-:W-:Y:S05]  /*2730*/  @P3 BRA `(.L_x_53) ;  /* 0x00000000000c3947 */ /* 0x000fea0003800000 */
[----:B--2---:R-:W3:Y:S02]  /*2740*/  LDG.E.U8 R157, desc[UR36][R162.64+0x10] ;  /* 0x00001024a29d7981 */ /* 0x004ee4000c1e1100 */
[----:B---3--:R-:W-:-:S05]  /*2750*/  PRMT R89, R157, 0x8880, RZ ;  /* 0x000088809d597816 */ /* 0x008fca00000000ff */
[----:B------:R-:W-:-:S07]  /*2760*/  IMAD R22, R89, R156, RZ ;  /* 0x0000009c59167224 */ /* 0x000fce00078e02ff */
.L_x_53:
[----:B------:R-:W-:Y:S05]  /*2770*/  BSYNC B1 ;  /* 0x0000000000017941 */ /* 0x000fea0003800000 */
.L_x_52:
[----:B---3--:R-:W-:Y:S01]  /*2780*/  @!P3 IMAD R89, R96, R155, R22 ;  /* 0x0000009b6059b224 */ /* 0x008fe200078e0216 */
[----:B------:R-:W-:Y:S04]  /*2790*/  BSSY B1, `(.L_x_54) ;  /* 0x0000006000017945 */ /* 0x000fe80003800000 */
[----:B------:R3:W-:Y:S01]  /*27a0*/  @!P3 STG.E.U8 desc[UR36][R160.64+0x10], R89 ;  /* 0x00001059a000b986 */ /* 0x0007e2000c101124 */
[----:B------:R-:W-:Y:S05]  /*27b0*/  @P5 BRA `(.L_x_55) ;  /* 0x00000000000c5947 */ /* 0x000fea0003800000 */
[----:B--2---:R-:W3:Y:S02]  /*27c0*/  LDG.E.U8 R157, desc[UR36][R162.64+0x11] ;  /* 0x00001124a29d7981 */ /* 0x004ee4000c1e1100 */
[----:B---3--:R-:W-:-:S05]  /*27d0*/  PRMT R89, R157, 0x8880, RZ ;  /* 0x000088809d597816 */ /* 0x008fca00000000ff */
[----:B------:R-:W-:-:S07]  /*27e0*/  IMAD R22, R89, R156, RZ ;  /* 0x0000009c59167224 */ /* 0x000fce00078e02ff */
.L_x_55:
[----:B------:R-:W-:Y:S05]  /*27f0*/  BSYNC B1 ;  /* 0x0000000000017941 */ /* 0x000fea0003800000 */
.L_x_54:
[----:B------:R-:W-:Y:S01]  /*2800*/  @!P5 IMAD R97, R97, R155, R22 ;  /* 0x0000009b6161d224 */ /* 0x000fe200078e0216 */
[----:B------:R-:W-:Y:S04]  /*2810*/  BSSY B1, `(.L_x_56) ;  /* 0x0000006000017945 */ /* 0x000fe80003800000 */
[----:B------:R0:W-:Y:S01]  /*2820*/  @!P5 STG.E.U8 desc[UR36][R160.64+0x11], R97 ;  /* 0x00001161a000d986 */ /* 0x0001e2000c101124 */
[----:B------:R-:W-:Y:S05]  /*2830*/  @P2 BRA `(.L_x_57) ;  /* 0x00000000000c2947 */ /* 0x000fea0003800000 */
[----:B--2---:R-:W3:Y:S02]  /*2840*/  LDG.E.U8 R157, desc[UR36][R166.64+0x10] ;  /* 0x00001024a69d7981 */ /* 0x004ee4000c1e1100 */
[----:B---3--:R-:W-:-:S05]  /*2850*/  PRMT R89, R157, 0x8880, RZ ;  /* 0x000088809d597816 */ /* 0x008fca00000000ff */
[----:B------:R-:W-:-:S07]  /*2860*/  IMAD R22, R89, R156, RZ ;  /* 0x0000009c59167224 */ /* 0x000fce00078e02ff */
.L_x_57:
[----:B------:R-:W-:Y:S05]  /*2870*/  BSYNC B1 ;  /* 0x0000000000017941 */ /* 0x000fea0003800000 */
.L_x_56:
        /* <DEDUP_REMOVED lines=11> */
.L_x_59:
[----:B------:R-:W-:Y:S05]  /*2930*/  BSYNC B1 ;  /* 0x0000000000017941 */ /* 0x000fea0003800000 */
.L_x_58:
[----:B------:R-:W-:Y:S01]  /*2940*/  @!P4 IMAD R99, R99, R155, R22 ;  /* 0x0000009b6363c224 */ /* 0x000fe200078e0216 */
[----:B------:R-:W-:Y:S04]  /*2950*/  BSSY B1, `(.L_x_60) ;  /* 0x0000006000017945 */ /* 0x000fe80003800000 */
[----:B------:R0:W-:Y:S01]  /*2960*/  @!P4 STG.E.U8 desc[UR36][R8.64+0x11], R99 ;  /* 0x000011630800c986 */ /* 0x0001e2000c101124 */
[----:B------:R-:W-:Y:S05]  /*2970*/  @P3 BRA `(.L_x_61) ;  /* 0x00000000000c3947 */ /* 0x000fea0003800000 */
[----:B--2---:R-:W3:Y:S02]  /*2980*/  LDG.E.U8 R157, desc[UR36][R162.64+0x18] ;  /* 0x00001824a29d7981 */ /* 0x004ee4000c1e1100 */
[----:B---3--:R-:W-:-:S05]  /*2990*/  PRMT R89, R157, 0x8880, RZ ;  /* 0x000088809d597816 */ /* 0x008fca00000000ff */
[----:B------:R-:W-:-:S07]  /*29a0*/  IMAD R22, R89, R156, RZ ;  /* 0x0000009c59167224 */ /* 0x000fce00078e02ff */
.L_x_61:
[----:B------:R-:W-:Y:S05]  /*29b0*/  BSYNC B1 ;  /* 0x0000000000017941 */ /* 0x000fea0003800000 */
.L_x_60:
[----:B---3--:R-:W-:Y:S01]  /*29c0*/  @!P3 IMAD R89, R100, R155, R22 ;  /* 0x0000009b6459b224 */ /* 0x008fe200078e0216 */
[----:B------:R-:W-:Y:S04]  /*29d0*/  BSSY B1, `(.L_x_62) ;  /* 0x0000006000017945 */ /* 0x000fe80003800000 */
[----:B------:R3:W-:Y:S01]  /*29e0*/  @!P3 STG.E.U8 desc[UR36][R160.64+0x18], R89 ;  /* 0x00001859a000b986 */ /* 0x0007e2000c101124 */
[----:B------:R-:W-:Y:S05]  /*29f0*/  @P5 BRA `(.L_x_63) ;  /* 0x00000000000c5947 */ /* 0x000fea0003800000 */
[----:B--2---:R-:W3:Y:S02]  /*2a00*/  LDG.E.U8 R157, desc[UR36][R162.64+0x19] ;  /* 0x00001924a29d7981 */ /* 0x004ee4000c1e1100 */
[----:B---3--:R-:W-:-:S05]  /*2a10*/  PRMT R89, R157, 0x8880, RZ ;  /* 0x000088809d597816 */ /* 0x008fca00000000ff */
[----:B------:R-:W-:-:S07]  /*2a20*/  IMAD R22, R89, R156, RZ ;  /* 0x0000009c59167224 */ /* 0x000fce00078e02ff */
.L_x_63:
[----:B------:R-:W-:Y:S05]  /*2a30*/  BSYNC B1 ;  /* 0x0000000000017941 */ /* 0x000fea0003800000 */
.L_x_62:
[----:B------:R-:W-:Y:S01]  /*2a40*/  @!P5 IMAD R101, R101, R155, R22 ;  /* 0x0000009b6565d224 */ /* 0x000fe200078e0216 */
[----:B------:R-:W-:Y:S04]  /*2a50*/  BSSY B1, `(.L_x_64) ;  /* 0x0000006000017945 */ /* 0x000fe80003800000 */
[----:B------:R0:W-:Y:S01]  /*2a60*/  @!P5 STG.E.U8 desc[UR36][R160.64+0x19], R101 ;  /* 0x00001965a000d986 */ /* 0x0001e2000c101124 */
[----:B------:R-:W-:Y:S05]  /*2a70*/  @P2 BRA `(.L_x_65) ;  /* 0x00000000000c2947 */ /* 0x000fea0003800000 */
[----:B--2---:R-:W3:Y:S02]  /*2a80*/  LDG.E.U8 R157, desc[UR36][R166.64+0x18] ;  /* 0x00001824a69d7981 */ /* 0x004ee4000c1e1100 */
[----:B---3--:R-:W-:-:S05]  /*2a90*/  PRMT R89, R157, 0x8880, RZ ;  /* 0x000088809d597816 */ /* 0x008fca00000000ff */
[----:B------:R-:W-:-:S07]  /*2aa0*/  IMAD R22, R89, R156, RZ ;  /* 0x0000009c59167224 */ /* 0x000fce00078e02ff */
.L_x_65:
[----:B------:R-:W-:Y:S05]  /*2ab0*/  BSYNC B1 ;  /* 0x0000000000017941 */ /* 0x000fea0003800000 */
.L_x_64:
        /* <DEDUP_REMOVED lines=11> */
.L_x_67:
[----:B------:R-:W-:Y:S05]  /*2b70*/  BSYNC B1 ;  /* 0x0000000000017941 */ /* 0x000fea0003800000 */
.L_x_66:
[----:B------:R-:W-:Y:S01]  /*2b80*/  @!P4 IMAD R103, R103, R155, R22 ;  /* 0x0000009b6767c224 */ /* 0x000fe200078e0216 */
[----:B------:R-:W-:Y:S04]  /*2b90*/  BSSY B1, `(.L_x_68) ;  /* 0x0000006000017945 */ /* 0x000fe80003800000 */
[----:B------:R0:W-:Y:S01]  /*2ba0*/  @!P4 STG.E.U8 desc[UR36][R8.64+0x19], R103 ;  /* 0x000019670800c986 */ /* 0x0001e2000c101124 */
[----:B------:R-:W-:Y:S05]  /*2bb0*/  @P3 BRA `(.L_x_69) ;  /* 0x00000000000c3947 */ /* 0x000fea0003800000 */
[----:B--2---:R-:W3:Y:S02]  /*2bc0*/  LDG.E.U8 R157, desc[UR36][R162.64+0x20] ;  /* 0x00002024a29d7981 */ /* 0x004ee4000c1e1100 */
[----:B---3--:R-:W-:-:S05]  /*2bd0*/  PRMT R89, R157, 0x8880, RZ ;  /* 0x000088809d597816 */ /* 0x008fca00000000ff */
[----:B------:R-:W-:-:S07]  /*2be0*/  IMAD R22, R89, R156, RZ ;  /* 0x0000009c59167224 */ /* 0x000fce00078e02ff */
.L_x_69:
[----:B------:R-:W-:Y:S05]  /*2bf0*/  BSYNC B1 ;  /* 0x0000000000017941 */ /* 0x000fea0003800000 */
.L_x_68:
[----:B---3--:R-:W-:Y:S01]  /*2c00*/  @!P3 IMAD R89, R104, R155, R22 ;  /* 0x0000009b6859b224 */ /* 0x008fe200078e0216 */
[----:B------:R-:W-:Y:S04]  /*2c10*/  BSSY B1, `(.L_x_70) ;  /* 0x0000006000017945 */ /* 0x000fe80003800000 */
[----:B------:R3:W-:Y:S01]  /*2c20*/  @!P3 STG.E.U8 desc[UR36][R160.64+0x20], R89 ;  /* 0x00002059a000b986 */ /* 0x0007e2000c101124 */
[----:B------:R-:W-:Y:S05]  /*2c30*/  @P5 BRA `(.L_x_71) ;  /* 0x00000000000c5947 */ /* 0x000fea0003800000 */
[----:B--2---:R-:W3:Y:S02]  /*2c40*/  LDG.E.U8 R157, desc[UR36][R162.64+0x21] ;  /* 0x00002124a29d7981 */ /* 0x004ee4000c1e1100 */
[----:B---3--:R-:W-:-:S05]  /*2c50*/  PRMT R89, R157, 0x8880, RZ ;  /* 0x000088809d597816 */ /* 0x008fca00000000ff */
[----:B------:R-:W-:-:S07]  /*2c60*/  IMAD R22, R89, R156, RZ ;  /* 0x0000009c59167224 */ /* 0x000fce00078e02ff */
.L_x_71:
[----:B------:R-:W-:Y:S05]  /*2c70*/  BSYNC B1 ;  /* 0x0000000000017941 */ /* 0x000fea0003800000 */
.L_x_70:
[----:B------:R-:W-:Y:S01]  /*2c80*/  @!P5 IMAD R105, R105, R155, R22 ;  /* 0x0000009b6969d224 */ /* 0x000fe200078e0216 */
[----:B------:R-:W-:Y:S04]  /*2c90*/  BSSY B1, `(.L_x_72) ;  /* 0x0000006000017945 */ /* 0x000fe80003800000 */
[----:B------:R0:W-:Y:S01]  /*2ca0*/  @!P5 STG.E.U8 desc[UR36][R160.64+0x21], R105 ;  /* 0x00002169a000d986 */ /* 0x0001e2000c101124 */
[----:B------:R-:W-:Y:S05]  /*2cb0*/  @P2 BRA `(.L_x_73) ;  /* 0x00000000000c2947 */ /* 0x000fea0003800000 */
[----:B--2---:R-:W3:Y:S02]  /*2cc0*/  LDG.E.U8 R157, desc[UR36][R166.64+0x20] ;  /* 0x00002024a69d7981 */ /* 0x004ee4000c1e1100 */
[----:B---3--:R-:W-:-:S05]  /*2cd0*/  PRMT R89, R157, 0x8880, RZ ;  /* 0x000088809d597816 */ /* 0x008fca00000000ff */
[----:B------:R-:W-:-:S07]  /*2ce0*/  IMAD R22, R89, R156, RZ ;  /* 0x0000009c59167224 */ /* 0x000fce00078e02ff */
.L_x_73:
[----:B------:R-:W-:Y:S05]  /*2cf0*/  BSYNC B1 ;  /* 0x0000000000017941 */ /* 0x000fea0003800000 */
.L_x_72:
        /* <DEDUP_REMOVED lines=11> */
.L_x_75:
[----:B------:R-:W-:Y:S05]  /*2db0*/  BSYNC B1 ;  /* 0x0000000000017941 */ /* 0x000fea0003800000 */
.L_x_74:
[----:B------:R-:W-:Y:S01]  /*2dc0*/  @!P4 IMAD R107, R107, R155, R22 ;  /* 0x0000009b6b6bc224 */ /* 0x000fe200078e0216 */
[----:B------:R-:W-:Y:S04]  /*2dd0*/  BSSY B1, `(.L_x_76) ;  /* 0x0000006000017945 */ /* 0x000fe80003800000 */
[----:B------:R0:W-:Y:S01]  /*2de0*/  @!P4 STG.E.U8 desc[UR36][R8.64+0x21], R107 ;  /* 0x0000216b0800c986 */ /* 0x0001e2000c101124 */
[----:B------:R-:W-:Y:S05]  /*2df0*/  @P3 BRA `(.L_x_77) ;  /* 0x00000000000c3947 */ /* 0x000fea0003800000 */
[----:B--2---:R-:W3:Y:S02]  /*2e00*/  LDG.E.U8 R157, desc[UR36][R162.64+0x28] ;  /* 0x00002824a29d7981 */ /* 0x004ee4000c1e1100 */
[----:B---3--:R-:W-:-:S05]  /*2e10*/  PRMT R89, R157, 0x8880, RZ ;  /* 0x000088809d597816 */ /* 0x008fca00000000ff */
[----:B------:R-:W-:-:S07]  /*2e20*/  IMAD R22, R89, R156, RZ ;  /* 0x0000009c59167224 */ /* 0x000fce00078e02ff */
.L_x_77:
[----:B------:R-:W-:Y:S05]  /*2e30*/  BSYNC B1 ;  /* 0x0000000000017941 */ /* 0x000fea0003800000 */
.L_x_76:
[----:B---3--:R-:W-:Y:S01]  /*2e40*/  @!P3 IMAD R89, R108, R155, R22 ;  /* 0x0000009b6c59b224 */ /* 0x008fe200078e0216 */
[----:B------:R-:W-:Y:S04]  /*2e50*/  BSSY B1, `(.L_x_78) ;  /* 0x0000006000017945 */ /* 0x000fe80003800000 */
[----:B------:R3:W-:Y:S01]  /*2e60*/  @!P3 STG.E.U8 desc[UR36][R160.64+0x28], R89 ;  /* 0x00002859a000b986 */ /* 0x0007e2000c101124 */
[----:B------:R-:W-:Y:S05]  /*2e70*/  @P5 BRA `(.L_x_79) ;  /* 0x00000000000c5947 */ /* 0x000fea0003800000 */
[----:B--2---:R-:W3:Y:S02]  /*2e80*/  LDG.E.U8 R157, desc[UR36][R162.64+0x29] ;  /* 0x00002924a29d7981 */ /* 0x004ee4000c1e1100 */
[----:B---3--:R-:W-:-:S05]  /*2e90*/  PRMT R89, R157, 0x8880, RZ ;  /* 0x000088809d597816 */ /* 0x008fca00000000ff */
[----:B------:R-:W-:-:S07]  /*2ea0*/  IMAD R22, R89, R156, RZ ;  /* 0x0000009c59167224 */ /* 0x000fce00078e02ff */
.L_x_79:
[----:B------:R-:W-:Y:S05]  /*2eb0*/  BSYNC B1 ;  /* 0x0000000000017941 */ /* 0x000fea0003800000 */
.L_x_78:
[----:B------:R-:W-:Y:S01]  /*2ec0*/  @!P5 IMAD R109, R109, R155, R22 ;  /* 0x0000009b6d6dd224 */ /* 0x000fe200078e0216 */
[----:B------:R-:W-:Y:S04]  /*2ed0*/  BSSY B1, `(.L_x_80) ;  /* 0x0000006000017945 */ /* 0x000fe80003800000 */
[----:B------:R0:W-:Y:S01]  /*2ee0*/  @!P5 STG.E.U8 desc[UR36][R160.64+0x29], R109 ;  /* 0x0000296da000d986 */ /* 0x0001e2000c101124 */
[----:B------:R-:W-:Y:S05]  /*2ef0*/  @P2 BRA `(.L_x_81) ;  /* 0x00000000000c2947 */ /* 0x000fea0003800000 */
[----:B--2---:R-:W3:Y:S02]  /*2f00*/  LDG.E.U8 R157, desc[UR36][R166.64+0x28] ;  /* 0x00002824a69d7981 */ /* 0x004ee4000c1e1100 */
[----:B---3--:R-:W-:-:S05]  /*2f10*/  PRMT R89, R157, 0x8880, RZ ;  /* 0x000088809d597816 */ /* 0x008fca00000000ff */
[----:B------:R-:W-:-:S07]  /*2f20*/  IMAD R22, R89, R156, RZ ;  /* 0x0000009c59167224 */ /* 0x000fce00078e02ff */
.L_x_81:
[----:B------:R-:W-:Y:S05]  /*2f30*/  BSYNC B1 ;  /* 0x0000000000017941 */ /* 0x000fea0003800000 */
.L_x_80:
        /* <DEDUP_REMOVED lines=11> */
.L_x_83:
[----:B------:R-:W-:Y:S05]  /*2ff0*/  BSYNC B1 ;  /* 0x0000000000017941 */ /* 0x000fea0003800000 */
.L_x_82:
[----:B------:R-:W-:Y:S01]  /*3000*/  @!P4 IMAD R111, R111, R155, R22 ;  /* 0x0000009b6f6fc224 */ /* 0x000fe200078e0216 */
[----:B------:R-:W-:Y:S04]  /*3010*/  BSSY B1, `(.L_x_84) ;  /* 0x0000006000017945 */ /* 0x000fe80003800000 */
[----:B------:R0:W-:Y:S01]  /*3020*/  @!P4 STG.E.U8 desc[UR36][R8.64+0x29], R111 ;  /* 0x0000296f0800c986 */ /* 0x0001e2000c101124 */
[----:B------:R-:W-:Y:S05]  /*3030*/  @P3 BRA `(.L_x_85) ;  /* 0x00000000000c3947 */ /* 0x000fea0003800000 */
[----:B--2---:R-:W3:Y:S02]  /*3040*/  LDG.E.U8 R157, desc[UR36][R162.64+0x30] ;  /* 0x00003024a29d7981 */ /* 0x004ee4000c1e1100 */
[----:B---3--:R-:W-:-:S05]  /*3050*/  PRMT R89, R157, 0x8880, RZ ;  /* 0x000088809d597816 */ /* 0x008fca00000000ff */
[----:B------:R-:W-:-:S07]  /*3060*/  IMAD R22, R89, R156, RZ ;  /* 0x0000009c59167224 */ /* 0x000fce00078e02ff */
.L_x_85:
[----:B------:R-:W-:Y:S05]  /*3070*/  BSYNC B1 ;  /* 0x0000000000017941 */ /* 0x000fea0003800000 */
.L_x_84:
[----:B---3--:R-:W-:Y:S01]  /*3080*/  @!P3 IMAD R89, R112, R155, R22 ;  /* 0x0000009b7059b224 */ /* 0x008fe200078e0216 */
[----:B------:R-:W-:Y:S04]  /*3090*/  BSSY B1, `(.L_x_86) ;  /* 0x0000006000017945 */ /* 0x000fe80003800000 */
[----:B------:R3:W-:Y:S01]  /*30a0*/  @!P3 STG.E.U8 desc[UR36][R160.64+0x30], R89 ;  /* 0x00003059a000b986 */ /* 0x0007e2000c101124 */
[----:B------:R-:W-:Y:S05]  /*30b0*/  @P5 BRA `(.L_x_87) ;  /* 0x00000000000c5947 */ /* 0x000fea0003800000 */
[----:B--2---:R-:W3:Y:S02]  /*30c0*/  LDG.E.U8 R157, desc[UR36][R162.64+0x31] ;  /* 0x00003124a29d7981 */ /* 0x004ee4000c1e1100 */
[----:B---3--:R-:W-:-:S05]  /*30d0*/  PRMT R89, R157, 0x8880, RZ ;  /* 0x000088809d597816 */ /* 0x008fca00000000ff */
[----:B------:R-:W-:-:S07]  /*30e0*/  IMAD R22, R89, R156, RZ ;  /* 0x0000009c59167224 */ /* 0x000fce00078e02ff */
.L_x_87:
[----:B------:R-:W-:Y:S05]  /*30f0*/  BSYNC B1 ;  /* 0x0000000000017941 */ /* 0x000fea0003800000 */
.L_x_86:
[----:B------:R-:W-:Y:S01]  /*3100*/  @!P5 IMAD R113, R113, R155, R22 ;  /* 0x0000009b7171d224 */ /* 0x000fe200078e0216 */
[----:B------:R-:W-:Y:S04]  /*3110*/  BSSY B1, `(.L_x_88) ;  /* 0x0000006000017945 */ /* 0x000fe80003800000 */
[----:B------:R0:W-:Y:S01]  /*3120*/  @!P5 STG.E.U8 desc[UR36][R160.64+0x31], R113 ;  /* 0x00003171a000d986 */ /* 0x0001e2000c101124 */
[----:B------:R-:W-:Y:S05]  /*3130*/  @P2 BRA `(.L_x_89) ;  /* 0x00000000000c2947 */ /* 0x000fea0003800000 */
[----:B--2---:R-:W3:Y:S02]  /*3140*/  LDG.E.U8 R157, desc[UR36][R166.64+0x30] ;  /* 0x00003024a69d7981 */ /* 0x004ee4000c1e1100 */
[----:B---3--:R-:W-:-:S05]  /*3150*/  PRMT R89, R157, 0x8880, RZ ;  /* 0x000088809d597816 */ /* 0x008fca00000000ff */
[----:B------:R-:W-:-:S07]  /*3160*/  IMAD R22, R89, R156, RZ ;  /* 0x0000009c59167224 */ /* 0x000fce00078e02ff */
.L_x_89:
[----:B------:R-:W-:Y:S05]  /*3170*/  BSYNC B1 ;  /* 0x0000000000017941 */ /* 0x000fea0003800000 */
.L_x_88:
        /* <DEDUP_REMOVED lines=11> */
.L_x_91:
[----:B------:R-:W-:Y:S05]  /*3230*/  BSYNC B1 ;  /* 0x0000000000017941 */ /* 0x000fea0003800000 */
.L_x_90:
[----:B------:R-:W-:Y:S01]  /*3240*/  @!P4 IMAD R115, R115, R155, R22 ;  /* 0x0000009b7373c224 */ /* 0x000fe200078e0216 */
[----:B------:R-:W-:Y:S04]  /*3250*/  BSSY B1, `(.L_x_92) ;  /* 0x0000006000017945 */ /* 0x000fe80003800000 */
[----:B------:R0:W-:Y:S01]  /*3260*/  @!P4 STG.E.U8 desc[UR36][R8.64+0x31], R115 ;  /* 0x000031730800c986 */ /* 0x0001e2000c101124 */
[----:B------:R-:W-:Y:S05]  /*3270*/  @P3 BRA `(.L_x_93) ;  /* 0x00000000000c3947 */ /* 0x000fea0003800000 */
[----:B--2---:R-:W3:Y:S02]  /*3280*/  LDG.E.U8 R157, desc[UR36][R162.64+0x38] ;  /* 0x00003824a29d7981 */ /* 0x004ee4000c1e1100 */
[----:B---3--:R-:W-:-:S05]  /*3290*/  PRMT R89, R157, 0x8880, RZ ;  /* 0x000088809d597816 */ /* 0x008fca00000000ff */
[----:B------:R-:W-:-:S07]  /*32a0*/  IMAD R22, R89, R156, RZ ;  /* 0x0000009c59167224 */ /* 0x000fce00078e02ff */
.L_x_93:
[----:B------:R-:W-:Y:S05]  /*32b0*/  BSYNC B1 ;  /* 0x0000000000017941 */ /* 0x000fea0003800000 */
.L_x_92:
[----:B---3--:R-:W-:Y:S01]  /*32c0*/  @!P3 IMAD R89, R116, R155, R22 ;  /* 0x0000009b7459b224 */ /* 0x008fe200078e0216 */
[----:B------:R-:W-:Y:S04]  /*32d0*/  BSSY B1, `(.L_x_94) ;  /* 0x0000006000017945 */ /* 0x000fe80003800000 */
[----:B------:R3:W-:Y:S01]  /*32e0*/  @!P3 STG.E.U8 desc[UR36][R160.64+0x38], R89 ;  /* 0x00003859a000b986 */ /* 0x0007e2000c101124 */
[----:B------:R-:W-:Y:S05]  /*32f0*/  @P5 BRA `(.L_x_95) ;  /* 0x00000000000c5947 */ /* 0x000fea0003800000 */
[----:B--2---:R-:W3:Y:S02]  /*3300*/  LDG.E.U8 R157, desc[UR36][R162.64+0x39] ;  /* 0x00003924a29d7981 */ /* 0x004ee4000c1e1100 */
[----:B---3--:R-:W-:-:S05]  /*3310*/  PRMT R89, R157, 0x8880, RZ ;  /* 0x000088809d597816 */ /* 0x008fca00000000ff */
[----:B------:R-:W-:-:S07]  /*3320*/  IMAD R22, R89, R156, RZ ;  /* 0x0000009c59167224 */ /* 0x000fce00078e02ff */
.L_x_95:
[----:B------:R-:W-:Y:S05]  /*3330*/  BSYNC B1 ;  /* 0x0000000000017941 */ /* 0x000fea0003800000 */
.L_x_94:
[----:B------:R-:W-:Y:S01]  /*3340*/  @!P5 IMAD R117, R117, R155, R22 ;  /* 0x0000009b7575d224 */ /* 0x000fe200078e0216 */
[----:B------:R-:W-:Y:S04]  /*3350*/  BSSY B1, `(.L_x_96) ;  /* 0x0000006000017945 */ /* 0x000fe80003800000 */
[----:B------:R0:W-:Y:S01]  /*3360*/  @!P5 STG.E.U8 desc[UR36][R160.64+0x39], R117 ;  /* 0x00003975a000d986 */ /* 0x0001e2000c101124 */
[----:B------:R-:W-:Y:S05]  /*3370*/  @P2 BRA `(.L_x_97) ;  /* 0x00000000000c2947 */ /* 0x000fea0003800000 */
[----:B--2---:R-:W3:Y:S02]  /*3380*/  LDG.E.U8 R157, desc[UR36][R166.64+0x38] ;  /* 0x00003824a69d7981 */ /* 0x004ee4000c1e1100 */
[----:B---3--:R-:W-:-:S05]  /*3390*/  PRMT R89, R157, 0x8880, RZ ;  /* 0x000088809d597816 */ /* 0x008fca00000000ff */
[----:B------:R-:W-:-:S07]  /*33a0*/  IMAD R22, R89, R156, RZ ;  /* 0x0000009c59167224 */ /* 0x000fce00078e02ff */
.L_x_97:
[----:B------:R-:W-:Y:S05]  /*33b0*/  BSYNC B1 ;  /* 0x0000000000017941 */ /* 0x000fea0003800000 */
.L_x_96:
        /* <DEDUP_REMOVED lines=11> */
.L_x_99:
[----:B------:R-:W-:Y:S05]  /*3470*/  BSYNC B1 ;  /* 0x0000000000017941 */ /* 0x000fea0003800000 */
.L_x_98:
[----:B------:R-:W-:Y:S01]  /*3480*/  @!P4 IMAD R119, R119, R155, R22 ;  /* 0x0000009b7777c224 */ /* 0x000fe200078e0216 */
[----:B------:R-:W-:Y:S04]  /*3490*/  BSSY B1, `(.L_x_100) ;  /* 0x0000006000017945 */ /* 0x000fe80003800000 */
[----:B------:R0:W-:Y:S01]  /*34a0*/  @!P4 STG.E.U8 desc[UR36][R8.64+0x39], R119 ;  /* 0x000039770800c986 */ /* 0x0001e2000c101124 */
[----:B------:R-:W-:Y:S05]  /*34b0*/  @P3 BRA `(.L_x_101) ;  /* 0x00000000000c3947 */ /* 0x000fea0003800000 */
[----:B--2---:R-:W3:Y:S02]  /*34c0*/  LDG.E.U8 R157, desc[UR36][R162.64+0x40] ;  /* 0x00004024a29d7981 */ /* 0x004ee4000c1e1100 */
[----:B---3--:R-:W-:-:S05]  /*34d0*/  PRMT R89, R157, 0x8880, RZ ;  /* 0x000088809d597816 */ /* 0x008fca00000000ff */
[----:B------:R-:W-:-:S07]  /*34e0*/  IMAD R22, R89, R156, RZ ;  /* 0x0000009c59167224 */ /* 0x000fce00078e02ff */
.L_x_101:
[----:B------:R-:W-:Y:S05]  /*34f0*/  BSYNC B1 ;  /* 0x0000000000017941 */ /* 0x000fea0003800000 */
.L_x_100:
[----:B---3--:R-:W-:Y:S01]  /*3500*/  @!P3 IMAD R89, R120, R155, R22 ;  /* 0x0000009b7859b224 */ /* 0x008fe200078e0216 */
[----:B------:R-:W-:Y:S04]  /*3510*/  BSSY B1, `(.L_x_102) ;  /* 0x0000006000017945 */ /* 0x000fe80003800000 */
[----:B------:R3:W-:Y:S01]  /*3520*/  @!P3 STG.E.U8 desc[UR36][R160.64+0x40], R89 ;  /* 0x00004059a000b986 */ /* 0x0007e2000c101124 */
[----:B------:R-:W-:Y:S05]  /*3530*/  @P5 BRA `(.L_x_103) ;  /* 0x00000000000c5947 */ /* 0x000fea0003800000 */
[----:B--2---:R-:W3:Y:S02]  /*3540*/  LDG.E.U8 R157, desc[UR36][R162.64+0x41] ;  /* 0x00004124a29d7981 */ /* 0x004ee4000c1e1100 */
[----:B---3--:R-:W-:-:S05]  /*3550*/  PRMT R89, R157, 0x8880, RZ ;  /* 0x000088809d597816 */ /* 0x008fca00000000ff */
[----:B------:R-:W-:-:S07]  /*3560*/  IMAD R22, R89, R156, RZ ;  /* 0x0000009c59167224 */ /* 0x000fce00078e02ff */
.L_x_103:
[----:B------:R-:W-:Y:S05]  /*3570*/  BSYNC B1 ;  /* 0x0000000000017941 */ /* 0x000fea0003800000 */
.L_x_102:
[----:B------:R-:W-:Y:S01]  /*3580*/  @!P5 IMAD R121, R121, R155, R22 ;  /* 0x0000009b7979d224 */ /* 0x000fe200078e0216 */
[----:B------:R-:W-:Y:S04]  /*3590*/  BSSY B1, `(.L_x_104) ;  /* 0x0000006000017945 */ /* 0x000fe80003800000 */
[----:B------:R0:W-:Y:S01]  /*35a0*/  @!P5 STG.E.U8 desc[UR36][R160.64+0x41], R121 ;  /* 0x00004179a000d986 */ /* 0x0001e2000c101124 */
[----:B------:R-:W-:Y:S05]  /*35b0*/  @P2 BRA `(.L_x_105) ;  /* 0x00000000000c2947 */ /* 0x000fea0003800000 */
[----:B--2---:R-:W3:Y:S02]  /*35c0*/  LDG.E.U8 R157, desc[UR36][R166.64+0x40] ;  /* 0x00004024a69d7981 */ /* 0x004ee4000c1e1100 */
[----:B---3--:R-:W-:-:S05]  /*35d0*/  PRMT R89, R157, 0x8880, RZ ;  /* 0x000088809d597816 */ /* 0x008fca00000000ff */
[----:B------:R-:W-:-:S07]  /*35e0*/  IMAD R22, R89, R156, RZ ;  /* 0x0000009c59167224 */ /* 0x000fce00078e02ff */
.L_x_105:
[----:B------:R-:W-:Y:S05]  /*35f0*/  BSYNC B1 ;  /* 0x0000000000017941 */ /* 0x000fea0003800000 */
.L_x_104:
        /* <DEDUP_REMOVED lines=11> */
.L_x_107:
[----:B------:R-:W-:Y:S05]  /*36b0*/  BSYNC B1 ;  /* 0x0000000000017941 */ /* 0x000fea0003800000 */
.L_x_106:
[----:B------:R-:W-:Y:S01]  /*36c0*/  @!P4 IMAD R123, R123, R155, R22 ;  /* 0x0000009b7b7bc224 */ /* 0x000fe200078e0216 */
[----:B------:R-:W-:Y:S04]  /*36d0*/  BSSY B1, `(.L_x_108) ;  /* 0x0000006000017945 */ /* 0x000fe80003800000 */
[----:B------:R0:W-:Y:S01]  /*36e0*/  @!P4 STG.E.U8 desc[UR36][R8.64+0x41], R123 ;  /* 0x0000417b0800c986 */ /* 0x0001e2000c101124 */
[----:B------:R-:W-:Y:S05]  /*36f0*/  @P3 BRA `(.L_x_109) ;  /* 0x00000000000c3947 */ /* 0x000fea0003800000 */
[----:B--2---:R-:W3:Y:S02]  /*3700*/  LDG.E.U8 R157, desc[UR36][R162.64+0x48] ;  /* 0x00004824a29d7981 */ /* 0x004ee4000c1e1100 */
[----:B---3--:R-:W-:-:S05]  /*3710*/  PRMT R89, R157, 0x8880, RZ ;  /* 0x000088809d597816 */ /* 0x008fca00000000ff */
[----:B------:R-:W-:-:S07]  /*3720*/  IMAD R22, R89, R156, RZ ;  /* 0x0000009c59167224 */ /* 0x000fce00078e02ff */
.L_x_109:
[----:B------:R-:W-:Y:S05]  /*3730*/  BSYNC B1 ;  /* 0x0000000000017941 */ /* 0x000fea0003800000 */
.L_x_108:
[----:B---3--:R-:W-:Y:S01]  /*3740*/  @!P3 IMAD R89, R124, R155, R22 ;  /* 0x0000009b7c59b224 */ /* 0x008fe200078e0216 */
[----:B------:R-:W-:Y:S04]  /*3750*/  BSSY B1, `(.L_x_110) ;  /* 0x0000006000017945 */ /* 0x000fe80003800000 */
[----:B------:R3:W-:Y:S01]  /*3760*/  @!P3 STG.E.U8 desc[UR36][R160.64+0x48], R89 ;  /* 0x00004859a000b986 */ /* 0x0007e2000c101124 */
[----:B------:R-:W-:Y:S05]  /*3770*/  @P5 BRA `(.L_x_111) ;  /* 0x00000000000c5947 */ /* 0x000fea0003800000 */
[----:B--2---:R-:W3:Y:S02]  /*3780*/  LDG.E.U8 R157, desc[UR36][R162.64+0x49] ;  /* 0x00004924a29d7981 */ /* 0x004ee4000c1e1100 */
[----:B---3--:R-:W-:-:S05]  /*3790*/  PRMT R89, R157, 0x8880, RZ ;  /* 0x000088809d597816 */ /* 0x008fca00000000ff */
[----:B------:R-:W-:-:S07]  /*37a0*/  IMAD R22, R89, R156, RZ ;  /* 0x0000009c59167224 */ /* 0x000fce00078e02ff */
.L_x_111:
[----:B------:R-:W-:Y:S05]  /*37b0*/  BSYNC B1 ;  /* 0x0000000000017941 */ /* 0x000fea0003800000 */
.L_x_110:
[----:B------:R-:W-:Y:S01]  /*37c0*/  @!P5 IMAD R125, R125, R155, R22 ;  /* 0x0000009b7d7dd224 */ /* 0x000fe200078e0216 */
[----:B------:R-:W-:Y:S04]  /*37d0*/  BSSY B1, `(.L_x_112) ;  /* 0x0000006000017945 */ /* 0x000fe80003800000 */
[----:B------:R0:W-:Y:S01]  /*37e0*/  @!P5 STG.E.U8 desc[UR36][R160.64+0x49], R125 ;  /* 0x0000497da000d986 */ /* 0x0001e2000c101124 */
[----:B------:R-:W-:Y:S05]  /*37f0*/  @P2 BRA `(.L_x_113) ;  /* 0x00000000000c2947 */ /* 0x000fea0003800000 */
[----:B--2---:R-:W3:Y:S02]  /*3800*/  LDG.E.U8 R157, desc[UR36][R166.64+0x48] ;  /* 0x00004824a69d7981 */ /* 0x004ee4000c1e1100 */
[----:B---3--:R-:W-:-:S05]  /*3810*/  PRMT R89, R157, 0x8880, RZ ;  /* 0x000088809d597816 */ /* 0x008fca00000000ff */
[----:B------:R-:W-:-:S07]  /*3820*/  IMAD R22, R89, R156, RZ ;  /* 0x0000009c59167224 */ /* 0x000fce00078e02ff */
.L_x_113:
[----:B------:R-:W-:Y:S05]  /*3830*/  BSYNC B1 ;  /* 0x0000000000017941 */ /* 0x000fea0003800000 */
.L_x_112:
        /* <DEDUP_REMOVED lines=11> */
.L_x_115:
[----:B------:R-:W-:Y:S05]  /*38f0*/  BSYNC B1 ;  /* 0x0000000000017941 */ /* 0x000fea0003800000 */
.L_x_114:
[----:B------:R-:W-:Y:S01]  /*3900*/  @!P4 IMAD R127, R127, R155, R22 ;  /* 0x0000009b7f7fc224 */ /* 0x000fe200078e0216 */
[----:B------:R-:W-:Y:S04]  /*3910*/  BSSY B1, `(.L_x_116) ;  /* 0x0000006000017945 */ /* 0x000fe80003800000 */
[----:B------:R0:W-:Y:S01]  /*3920*/  @!P4 STG.E.U8 desc[UR36][R8.64+0x49], R127 ;  /* 0x0000497f0800c986 */ /* 0x0001e2000c101124 */
[----:B------:R-:W-:Y:S05]  /*3930*/  @P3 BRA `(.L_x_117) ;  /* 0x00000000000c3947 */ /* 0x000fea0003800000 */
[----:B--2---:R-:W3:Y:S02]  /*3940*/  LDG.E.U8 R157, desc[UR36][R162.64+0x50] ;  /* 0x00005024a29d7981 */ /* 0x004ee4000c1e1100 */
[----:B---3--:R-:W-:-:S05]  /*3950*/  PRMT R89, R157, 0x8880, RZ ;  /* 0x000088809d597816 */ /* 0x008fca00000000ff */
[----:B------:R-:W-:-:S07]  /*3960*/  IMAD R22, R89, R156, RZ ;  /* 0x0000009c59167224 */ /* 0x000fce00078e02ff */
.L_x_117:
[----:B------:R-:W-:Y:S05]  /*3970*/  BSYNC B1 ;  /* 0x0000000000017941 */ /* 0x000fea0003800000 */
.L_x_116:
[----:B---3--:R-:W-:Y:S01]  /*3980*/  @!P3 IMAD R89, R128, R155, R22 ;  /* 0x0000009b8059b224 */ /* 0x008fe200078e0216 */
[----:B------:R-:W-:Y:S04]  /*3990*/  BSSY B1, `(.L_x_118) ;  /* 0x0000006000017945 */ /* 0x000fe80003800000 */
[----:B------:R3:W-:Y:S01]  /*39a0*/  @!P3 STG.E.U8 desc[UR36][R160.64+0x50], R89 ;  /* 0x00005059a000b986 */ /* 0x0007e2000c101124 */
[----:B------:R-:W-:Y:S05]  /*39b0*/  @P5 BRA `(.L_x_119) ;  /* 0x00000000000c5947 */ /* 0x000fea0003800000 */
[----:B--2---:R-:W3:Y:S02]  /*39c0*/  LDG.E.U8 R157, desc[UR36][R162.64+0x51] ;  /* 0x00005124a29d7981 */ /* 0x004ee4000c1e1100 */
[----:B---3--:R-:W-:-:S05]  /*39d0*/  PRMT R89, R157, 0x8880, RZ ;  /* 0x000088809d597816 */ /* 0x008fca00000000ff */
[----:B------:R-:W-:-:S07]  /*39e0*/  IMAD R22, R89, R156, RZ ;  /* 0x0000009c59167224 */ /* 0x000fce00078e02ff */
.L_x_119:
[----:B------:R-:W-:Y:S05]  /*39f0*/  BSYNC B1 ;  /* 0x0000000000017941 */ /* 0x000fea0003800000 */
.L_x_118:
[----:B------:R-:W-:Y:S01]  /*3a00*/  @!P5 IMAD R129, R129, R155, R22 ;  /* 0x0000009b8181d224 */ /* 0x000fe200078e0216 */
[----:B------:R-:W-:Y:S04]  /*3a10*/  BSSY B1, `(.L_x_120) ;  /* 0x0000006000017945 */ /* 0x000fe80003800000 */
[----:B------:R0:W-:Y:S01]  /*3a20*/  @!P5 STG.E.U8 desc[UR36][R160.64+0x51], R129 ;  /* 0x00005181a000d986 */ /* 0x0001e2000c101124 */
[----:B------:R-:W-:Y:S05]  /*3a30*/  @P2 BRA `(.L_x_121) ;  /* 0x00000000000c2947 */ /* 0x000fea0003800000 */
[----:B--2---:R-:W3:Y:S02]  /*3a40*/  LDG.E.U8 R157, desc[UR36][R166.64+0x50] ;  /* 0x00005024a69d7981 */ /* 0x004ee4000c1e1100 */
[----:B---3--:R-:W-:-:S05]  /*3a50*/  PRMT R89, R157, 0x8880, RZ ;  /* 0x000088809d597816 */ /* 0x008fca00000000ff */
[----:B------:R-:W-:-:S07]  /*3a60*/  IMAD R22, R89, R156, RZ ;  /* 0x0000009c59167224 */ /* 0x000fce00078e02ff */
.L_x_121:
[----:B------:R-:W-:Y:S05]  /*3a70*/  BSYNC B1 ;  /* 0x0000000000017941 */ /* 0x000fea0003800000 */
.L_x_120:
        /* <DEDUP_REMOVED lines=11> */
.L_x_123:
[----:B------:R-:W-:Y:S05]  /*3b30*/  BSYNC B1 ;  /* 0x0000000000017941 */ /* 0x000fea0003800000 */
.L_x_122:
[----:B------:R-:W-:Y:S01]  /*3b40*/  @!P4 IMAD R131, R131, R155, R22 ;  /* 0x0000009b8383c224 */ /* 0x000fe200078e0216 */
[----:B------:R-:W-:Y:S04]  /*3b50*/  BSSY B1, `(.L_x_124) ;  /* 0x0000006000017945 */ /* 0x000fe80003800000 */
[----:B------:R0:W-:Y:S01]  /*3b60*/  @!P4 STG.E.U8 desc[UR36][R8.64+0x51], R131 ;  /* 0x000051830800c986 */ /* 0x0001e2000c101124 */
[----:B------:R-:W-:Y:S05]  /*3b70*/  @P3 BRA `(.L_x_125) ;  /* 0x00000000000c3947 */ /* 0x000fea0003800000 */
[----:B--2---:R-:W3:Y:S02]  /*3b80*/  LDG.E.U8 R157, desc[UR36][R162.64+0x58] ;  /* 0x00005824a29d7981 */ /* 0x004ee4000c1e1100 */
[----:B---3--:R-:W-:-:S05]  /*3b90*/  PRMT R89, R157, 0x8880, RZ ;  /* 0x000088809d597816 */ /* 0x008fca00000000ff */
[----:B------:R-:W-:-:S07]  /*3ba0*/  IMAD R22, R89, R156, RZ ;  /* 0x0000009c59167224 */ /* 0x000fce00078e02ff */
.L_x_125:
[----:B------:R-:W-:Y:S05]  /*3bb0*/  BSYNC B1 ;  /* 0x0000000000017941 */ /* 0x000fea0003800000 */
.L_x_124:
[----:B---3--:R-:W-:Y:S01]  /*3bc0*/  @!P3 IMAD R89, R132, R155, R22 ;  /* 0x0000009b8459b224 */ /* 0x008fe200078e0216 */
[----:B------:R-:W-:Y:S04]  /*3bd0*/  BSSY B1, `(.L_x_126) ;  /* 0x0000006000017945 */ /* 0x000fe80003800000 */
[----:B------:R3:W-:Y:S01]  /*3be0*/  @!P3 STG.E.U8 desc[UR36][R160.64+0x58], R89 ;  /* 0x00005859a000b986 */ /* 0x0007e2000c101124 */
[----:B------:R-:W-:Y:S05]  /*3bf0*/  @P5 BRA `(.L_x_127) ;  /* 0x00000000000c5947 */ /* 0x000fea0003800000 */
[----:B--2---:R-:W3:Y:S02]  /*3c00*/  LDG.E.U8 R157, desc[UR36][R162.64+0x59] ;  /* 0x00005924a29d7981 */ /* 0x004ee4000c1e1100 */
[----:B---3--:R-:W-:-:S05]  /*3c10*/  PRMT R89, R157, 0x8880, RZ ;  /* 0x000088809d597816 */ /* 0x008fca00000000ff */
[----:B------:R-:W-:-:S07]  /*3c20*/  IMAD R22, R89, R156, RZ ;  /* 0x0000009c59167224 */ /* 0x000fce00078e02ff */
.L_x_127:
[----:B------:R-:W-:Y:S05]  /*3c30*/  BSYNC B1 ;  /* 0x0000000000017941 */ /* 0x000fea0003800000 */
.L_x_126:
[----:B------:R-:W-:Y:S01]  /*3c40*/  @!P5 IMAD R133, R133, R155, R22 ;  /* 0x0000009b8585d224 */ /* 0x000fe200078e0216 */
[----:B------:R-:W-:Y:S04]  /*3c50*/  BSSY B1, `(.L_x_128) ;  /* 0x0000006000017945 */ /* 0x000fe80003800000 */
[----:B------:R0:W-:Y:S01]  /*3c60*/  @!P5 STG.E.U8 desc[UR36][R160.64+0x59], R133 ;  /* 0x00005985a000d986 */ /* 0x0001e2000c101124 */
[----:B------:R-:W-:Y:S05]  /*3c70*/  @P2 BRA `(.L_x_129) ;  /* 0x00000000000c2947 */ /* 0x000fea0003800000 */
[----:B--2---:R-:W3:Y:S02]  /*3c80*/  LDG.E.U8 R157, desc[UR36][R166.64+0x58] ;  /* 0x00005824a69d7981 */ /* 0x004ee4000c1e1100 */
[----:B---3--:R-:W-:-:S05]  /*3c90*/  PRMT R89, R157, 0x8880, RZ ;  /* 0x000088809d597816 */ /* 0x008fca00000000ff */
[----:B------:R-:W-:-:S07]  /*3ca0*/  IMAD R22, R89, R156, RZ ;  /* 0x0000009c59167224 */ /* 0x000fce00078e02ff */
.L_x_129:
[----:B------:R-:W-:Y:S05]  /*3cb0*/  BSYNC B1 ;  /* 0x0000000000017941 */ /* 0x000fea0003800000 */
.L_x_128:
        /* <DEDUP_REMOVED lines=11> */
.L_x_131:
[----:B------:R-:W-:Y:S05]  /*3d70*/  BSYNC B1 ;  /* 0x0000000000017941 */ /* 0x000fea0003800000 */
.L_x_130:
[----:B------:R-:W-:Y:S01]  /*3d80*/  @!P4 IMAD R135, R135, R155, R22 ;  /* 0x0000009b8787c224 */ /* 0x000fe200078e0216 */
[----:B------:R-:W-:Y:S04]  /*3d90*/  BSSY B1, `(.L_x_132) ;  /* 0x0000006000017945 */ /* 0x000fe80003800000 */
[----:B------:R0:W-:Y:S01]  /*3da0*/  @!P4 STG.E.U8 desc[UR36][R8.64+0x59], R135 ;  /* 0x000059870800c986 */ /* 0x0001e2000c101124 */
[----:B------:R-:W-:Y:S05]  /*3db0*/  @P3 BRA `(.L_x_133) ;  /* 0x00000000000c3947 */ /* 0x000fea0003800000 */
[----:B--2---:R-:W3:Y:S02]  /*3dc0*/  LDG.E.U8 R157, desc[UR36][R162.64+0x60] ;  /* 0x00006024a29d7981 */ /* 0x004ee4000c1e1100 */
[----:B---3--:R-:W-:-:S05]  /*3dd0*/  PRMT R89, R157, 0x8880, RZ ;  /* 0x000088809d597816 */ /* 0x008fca00000000ff */
[----:B------:R-:W-:-:S07]  /*3de0*/  IMAD R22, R89, R156, RZ ;  /* 0x0000009c59167224 */ /* 0x000fce00078e02ff */
.L_x_133:
[----:B------:R-:W-:Y:S05]  /*3df0*/  BSYNC B1 ;  /* 0x0000000000017941 */ /* 0x000fea0003800000 */
.L_x_132:
[----:B---3--:R-:W-:Y:S01]  /*3e00*/  @!P3 IMAD R89, R136, R155, R22 ;  /* 0x0000009b8859b224 */ /* 0x008fe200078e0216 */
[----:B------:R-:W-:Y:S04]  /*3e10*/  BSSY B1, `(.L_x_134) ;  /* 0x0000006000017945 */ /* 0x000fe80003800000 */
[----:B------:R3:W-:Y:S01]  /*3e20*/  @!P3 STG.E.U8 desc[UR36][R160.64+0x60], R89 ;  /* 0x00006059a000b986 */ /* 0x0007e2000c101124 */
[----:B------:R-:W-:Y:S05]  /*3e30*/  @P5 BRA `(.L_x_135) ;  /* 0x00000000000c5947 */ /* 0x000fea0003800000 */
[----:B--2---:R-:W3:Y:S02]  /*3e40*/  LDG.E.U8 R157, desc[UR36][R162.64+0x61] ;  /* 0x00006124a29d7981 */ /* 0x004ee4000c1e1100 */
[----:B---3--:R-:W-:-:S05]  /*3e50*/  PRMT R89, R157, 0x8880, RZ ;  /* 0x000088809d597816 */ /* 0x008fca00000000ff */
[----:B------:R-:W-:-:S07]  /*3e60*/  IMAD R22, R89, R156, RZ ;  /* 0x0000009c59167224 */ /* 0x000fce00078e02ff */
.L_x_135:
[----:B------:R-:W-:Y:S05]  /*3e70*/  BSYNC B1 ;  /* 0x0000000000017941 */ /* 0x000fea0003800000 */
.L_x_134:
[----:B------:R-:W-:Y:S01]  /*3e80*/  @!P5 IMAD R137, R137, R155, R22 ;  /* 0x0000009b8989d224 */ /* 0x000fe200078e0216 */
[----:B------:R-:W-:Y:S04]  /*3e90*/  BSSY B1, `(.L_x_136) ;  /* 0x0000006000017945 */ /* 0x000fe80003800000 */
[----:B------:R0:W-:Y:S01]  /*3ea0*/  @!P5 STG.E.U8 desc[UR36][R160.64+0x61], R137 ;  /* 0x00006189a000d986 */ /* 0x0001e2000c101124 */
[----:B------:R-:W-:Y:S05]  /*3eb0*/  @P2 BRA `(.L_x_137) ;  /* 0x00000000000c2947 */ /* 0x000fea0003800000 */
[----:B--2---:R-:W3:Y:S02]  /*3ec0*/  LDG.E.U8 R157, desc[UR36][R166.64+0x60] ;  /* 0x00006024a69d7981 */ /* 0x004ee4000c1e1100 */
[----:B---3--:R-:W-:-:S05]  /*3ed0*/  PRMT R89, R157, 0x8880, RZ ;  /* 0x000088809d597816 */ /* 0x008fca00000000ff */
[----:B------:R-:W-:-:S07]  /*3ee0*/  IMAD R22, R89, R156, RZ ;  /* 0x0000009c59167224 */ /* 0x000fce00078e02ff */
.L_x_137:
[----:B------:R-:W-:Y:S05]  /*3ef0*/  BSYNC B1 ;  /* 0x0000000000017941 */ /* 0x000fea0003800000 */
.L_x_136:
        /* <DEDUP_REMOVED lines=11> */
.L_x_139:
[----:B------:R-:W-:Y:S05]  /*3fb0*/  BSYNC B1 ;  /* 0x0000000000017941 */ /* 0x000fea0003800000 */
.L_x_138:
[----:B------:R-:W-:Y:S01]  /*3fc0*/  @!P4 IMAD R139, R139, R155, R22 ;  /* 0x0000009b8b8bc224 */ /* 0x000fe200078e0216 */
[----:B------:R-:W-:Y:S04]  /*3fd0*/  BSSY B1, `(.L_x_140) ;  /* 0x0000006000017945 */ /* 0x000fe80003800000 */
[----:B------:R0:W-:Y:S01]  /*3fe0*/  @!P4 STG.E.U8 desc[UR36][R8.64+0x61], R139 ;  /* 0x0000618b0800c986 */ /* 0x0001e2000c101124 */
[----:B------:R-:W-:Y:S05]  /*3ff0*/  @P3 BRA `(.L_x_141) ;  /* 0x00000000000c3947 */ /* 0x000fea0003800000 */
[----:B--2---:R-:W3:Y:S02]  /*4000*/  LDG.E.U8 R157, desc[UR36][R162.64+0x68] ;  /* 0x00006824a29d7981 */ /* 0x004ee4000c1e1100 */
[----:B---3--:R-:W-:-:S05]  /*4010*/  PRMT R89, R157, 0x8880, RZ ;  /* 0x000088809d597816 */ /* 0x008fca00000000ff */
[----:B------:R-:W-:-:S07]  /*4020*/  IMAD R22, R89, R156, RZ ;  /* 0x0000009c59167224 */ /* 0x000fce00078e02ff */
.L_x_141:
[----:B------:R-:W-:Y:S05]  /*4030*/  BSYNC B1 ;  /* 0x0000000000017941 */ /* 0x000fea0003800000 */
.L_x_140:
[----:B---3--:R-:W-:Y:S01]  /*4040*/  @!P3 IMAD R89, R140, R155, R22 ;  /* 0x0000009b8c59b224 */ /* 0x008fe200078e0216 */
[----:B------:R-:W-:Y:S04]  /*4050*/  BSSY B1, `(.L_x_142) ;  /* 0x0000006000017945 */ /* 0x000fe80003800000 */
[----:B------:R3:W-:Y:S01]  /*4060*/  @!P3 STG.E.U8 desc[UR36][R160.64+0x68], R89 ;  /* 0x00006859a000b986 */ /* 0x0007e2000c101124 */
[----:B------:R-:W-:Y:S05]  /*4070*/  @P5 BRA `(.L_x_143) ;  /* 0x00000000000c5947 */ /* 0x000fea0003800000 */
[----:B--2---:R-:W3:Y:S02]  /*4080*/  LDG.E.U8 R157, desc[UR36][R162.64+0x69] ;  /* 0x00006924a29d7981 */ /* 0x004ee4000c1e1100 */
[----:B---3--:R-:W-:-:S05]  /*4090*/  PRMT R89, R157, 0x8880, RZ ;  /* 0x000088809d597816 */ /* 0x008fca00000000ff */
[----:B------:R-:W-:-:S07]  /*40a0*/  IMAD R22, R89, R156, RZ ;  /* 0x0000009c59167224 */ /* 0x000fce00078e02ff */
.L_x_143:
[----:B------:R-:W-:Y:S05]  /*40b0*/  BSYNC B1 ;  /* 0x0000000000017941 */ /* 0x000fea0003800000 */
.L_x_142:
[----:B------:R-:W-:Y:S01]  /*40c0*/  @!P5 IMAD R141, R141, R155, R22 ;  /* 0x0000009b8d8dd224 */ /* 0x000fe200078e0216 */
[----:B------:R-:W-:Y:S04]  /*40d0*/  BSSY B1, `(.L_x_144) ;  /* 0x0000006000017945 */ /* 0x000fe80003800000 */
[----:B------:R0:W-:Y:S01]  /*40e0*/  @!P5 STG.E.U8 desc[UR36][R160.64+0x69], R141 ;  /* 0x0000698da000d986 */ /* 0x0001e2000c101124 */
[----:B------:R-:W-:Y:S05]  /*40f0*/  @P2 BRA `(.L_x_145) ;  /* 0x00000000000c2947 */ /* 0x000fea0003800000 */
[----:B--2---:R-:W3:Y:S02]  /*4100*/  LDG.E.U8 R157, desc[UR36][R166.64+0x68] ;  /* 0x00006824a69d7981 */ /* 0x004ee4000c1e1100 */
[----:B---3--:R-:W-:-:S05]  /*4110*/  PRMT R89, R157, 0x8880, RZ ;  /* 0x000088809d597816 */ /* 0x008fca00000000ff */
[----:B------:R-:W-:-:S07]  /*4120*/  IMAD R22, R89, R156, RZ ;  /* 0x0000009c59167224 */ /* 0x000fce00078e02ff */
.L_x_145:
[----:B------:R-:W-:Y:S05]  /*4130*/  BSYNC B1 ;  /* 0x0000000000017941 */ /* 0x000fea0003800000 */
.L_x_144:
        /* <DEDUP_REMOVED lines=11> */
.L_x_147:
[----:B------:R-:W-:Y:S05]  /*41f0*/  BSYNC B1 ;  /* 0x0000000000017941 */ /* 0x000fea0003800000 */
.L_x_146:
[----:B------:R-:W-:Y:S01]  /*4200*/  @!P4 IMAD R143, R143, R155, R22 ;  /* 0x0000009b8f8fc224 */ /* 0x000fe200078e0216 */
[----:B------:R-:W-:Y:S04]  /*4210*/  BSSY B1, `(.L_x_148) ;  /* 0x0000006000017945 */ /* 0x000fe80003800000 */
[----:B------:R0:W-:Y:S01]  /*4220*/  @!P4 STG.E.U8 desc[UR36][R8.64+0x69], R143 ;  /* 0x0000698f0800c986 */ /* 0x0001e2000c101124 */
[----:B------:R-:W-:Y:S05]  /*4230*/  @P3 BRA `(.L_x_149) ;  /* 0x00000000000c3947 */ /* 0x000fea0003800000 */
[----:B--2---:R-:W3:Y:S02]  /*4240*/  LDG.E.U8 R157, desc[UR36][R162.64+0x70] ;  /* 0x00007024a29d7981 */ /* 0x004ee4000c1e1100 */
[----:B---3--:R-:W-:-:S05]  /*4250*/  PRMT R89, R157, 0x8880, RZ ;  /* 0x000088809d597816 */ /* 0x008fca00000000ff */
[----:B------:R-:W-:-:S07]  /*4260*/  IMAD R22, R89, R156, RZ ;  /* 0x0000009c59167224 */ /* 0x000fce00078e02ff */
.L_x_149:
[----:B------:R-:W-:Y:S05]  /*4270*/  BSYNC B1 ;  /* 0x0000000000017941 */ /* 0x000fea0003800000 */
.L_x_148:
[----:B---3--:R-:W-:Y:S01]  /*4280*/  @!P3 IMAD R89, R144, R155, R22 ;  /* 0x0000009b9059b224 */ /* 0x008fe200078e0216 */
[----:B------:R-:W-:Y:S04]  /*4290*/  BSSY B1, `(.L_x_150) ;  /* 0x0000006000017945 */ /* 0x000fe80003800000 */
[----:B------:R3:W-:Y:S01]  /*42a0*/  @!P3 STG.E.U8 desc[UR36][R160.64+0x70], R89 ;  /* 0x00007059a000b986 */ /* 0x0007e2000c101124 */
[----:B------:R-:W-:Y:S05]  /*42b0*/  @P5 BRA `(.L_x_151) ;  /* 0x00000000000c5947 */ /* 0x000fea0003800000 */
[----:B--2---:R-:W3:Y:S02]  /*42c0*/  LDG.E.U8 R157, desc[UR36][R162.64+0x71] ;  /* 0x00007124a29d7981 */ /* 0x004ee4000c1e1100 */
[----:B---3--:R-:W-:-:S05]  /*42d0*/  PRMT R89, R157, 0x8880, RZ ;  /* 0x000088809d597816 */ /* 0x008fca00000000ff */
[----:B------:R-:W-:-:S07]  /*42e0*/  IMAD R22, R89, R156, RZ ;  /* 0x0000009c59167224 */ /* 0x000fce00078e02ff */
.L_x_151:
[----:B------:R-:W-:Y:S05]  /*42f0*/  BSYNC B1 ;  /* 0x0000000000017941 */ /* 0x000fea0003800000 */
.L_x_150:
[----:B------:R-:W-:Y:S01]  /*4300*/  @!P5 IMAD R145, R145, R155, R22 ;  /* 0x0000009b9191d224 */ /* 0x000fe200078e0216 */
[----:B------:R-:W-:Y:S04]  /*4310*/  BSSY B1, `(.L_x_152) ;  /* 0x0000006000017945 */ /* 0x000fe80003800000 */
[----:B------:R0:W-:Y:S01]  /*4320*/  @!P5 STG.E.U8 desc[UR36][R160.64+0x71], R145 ;  /* 0x00007191a000d986 */ /* 0x0001e2000c101124 */
[----:B------:R-:W-:Y:S05]  /*4330*/  @P2 BRA `(.L_x_153) ;  /* 0x00000000000c2947 */ /* 0x000fea0003800000 */
[----:B--2---:R-:W3:Y:S02]  /*4340*/  LDG.E.U8 R157, desc[UR36][R166.64+0x70] ;  /* 0x00007024a69d7981 */ /* 0x004ee4000c1e1100 */
[----:B---3--:R-:W-:-:S05]  /*4350*/  PRMT R89, R157, 0x8880, RZ ;  /* 0x000088809d597816 */ /* 0x008fca00000000ff */
[----:B------:R-:W-:-:S07]  /*4360*/  IMAD R22, R89, R156, RZ ;  /* 0x0000009c59167224 */ /* 0x000fce00078e02ff */
.L_x_153:
[----:B------:R-:W-:Y:S05]  /*4370*/  BSYNC B1 ;  /* 0x0000000000017941 */ /* 0x000fea0003800000 */
.L_x_152:
[C---:B------:R-:W-:Y:S01]  /*4380*/  ISETP.LT.OR P4, PT, R3.reuse, 0x72, !P1 ;  /* 0x000000720300780c */ /* 0x040fe20004f81670 */
[----:B---3--:R-:W-:Y:S01]  /*4390*/  @!P2 IMAD R89, R146, R155, R22 ;  /* 0x0000009b9259a224 */ /* 0x008fe200078e0216 */
[----:B------:R-:W-:Y:S01]  /*43a0*/  BSSY B1, `(.L_x_154) ;  /* 0x000000b000017945 */ /* 0x000fe20003800000 */
[----:B------:R-:W-:Y:S02]  /*43b0*/  ISETP.LT.OR P3, PT, R3, 0x79, !P0 ;  /* 0x000000790300780c */ /* 0x000fe40004761670 */
[----:B------:R-:W-:Y:S01]  /*43c0*/  IADD3 R153, P5, R153, 0x80, RZ ;  /* 0x0000008099997810 */ /* 0x000fe20007fbe0ff */
[----:B------:R3:W-:Y:S01]  /*43d0*/  @!P2 STG.E.U8 desc[UR36][R8.64+0x70], R89 ;  /* 0x000070590800a986 */ /* 0x0007e2000c101124 */
[C---:B------:R-:W-:Y:S02]  /*43e0*/  ISETP.LT.OR P2, PT, R3.reuse, 0x79, !P1 ;  /* 0x000000790300780c */ /* 0x040fe40004f41670 */
[C---:B------:R-:W-:Y:S02]  /*43f0*/  ISETP.LT.OR P0, PT, R3.reuse, 0x7a, !P0 ;  /* 0x0000007a0300780c */ /* 0x040fe40004701670 */
[----:B------:R-:W-:-:S02]  /*4400*/  ISETP.LT.OR P1, PT, R3, 0x7a, !P1 ;  /* 0x0000007a0300780c */ /* 0x000fc40004f21670 */
[----:B------:R-:W-:Y:S11]  /*4410*/  @P4 BRA `(.L_x_155) ;  /* 0x00000000000c4947 */ /* 0x000ff60003800000 */
[----:B--2---:R-:W3:Y:S02]  /*4420*/  LDG.E.U8 R157, desc[UR36][R166.64+0x71] ;  /* 0x00007124a69d7981 */ /* 0x004ee4000c1e1100 */
[----:B---3--:R-:W-:-:S05]  /*4430*/  PRMT R89, R157, 0x8880, RZ ;  /* 0x000088809d597816 */ /* 0x008fca00000000ff */
[----:B------:R-:W-:-:S07]  /*4440*/  IMAD R22, R89, R156, RZ ;  /* 0x0000009c59167224 */ /* 0x000fce00078e02ff */
.L_x_155:
[----:B------:R-:W-:Y:S05]  /*4450*/  BSYNC B1 ;  /* 0x0000000000017941 */ /* 0x000fea0003800000 */
.L_x_154:
[----:B------:R-:W-:Y:S01]  /*4460*/  @!P4 IMAD R147, R147, R155, R22 ;  /* 0x0000009b9393c224 */ /* 0x000fe200078e0216 */
[----:B------:R-:W-:Y:S04]  /*4470*/  BSSY B1, `(.L_x_156) ;  /* 0x0000006000017945 */ /* 0x000fe80003800000 */
[----:B------:R0:W-:Y:S01]  /*4480*/  @!P4 STG.E.U8 desc[UR36][R8.64+0x71], R147 ;  /* 0x000071930800c986 */ /* 0x0001e2000c101124 */
[----:B------:R-:W-:Y:S05]  /*4490*/  @P3 BRA `(.L_x_157) ;  /* 0x00000000000c3947 */ /* 0x000fea0003800000 */
[----:B--2---:R-:W3:Y:S02]  /*44a0*/  LDG.E.U8 R157, desc[UR36][R162.64+0x78] ;  /* 0x00007824a29d7981 */ /* 0x004ee4000c1e1100 */
[----:B---3--:R-:W-:-:S05]  /*44b0*/  PRMT R89, R157, 0x8880, RZ ;  /* 0x000088809d597816 */ /* 0x008fca00000000ff */
[----:B------:R-:W-:-:S07]  /*44c0*/  IMAD R22, R89, R156, RZ ;  /* 0x0000009c59167224 */ /* 0x000fce00078e02ff */
.L_x_157:
[----:B------:R-:W-:Y:S05]  /*44d0*/  BSYNC B1 ;  /* 0x0000000000017941 */ /* 0x000fea0003800000 */
.L_x_156:
[----:B---3--:R-:W-:Y:S01]  /*44e0*/  @!P3 IMAD R89, R148, R155, R22 ;  /* 0x0000009b9459b224 */ /* 0x008fe200078e0216 */
[----:B------:R-:W-:Y:S01]  /*44f0*/  BSSY B1, `(.L_x_158) ;  /* 0x0000007000017945 */ /* 0x000fe20003800000 */
[----:B----4-:R-:W-:-:S03]  /*4500*/  IMAD.X R91, RZ, RZ, R5, P5 ;  /* 0x000000ffff5b7224 */ /* 0x010fc600028e0605 */
[----:B------:R3:W-:Y:S01]  /*4510*/  @!P3 STG.E.U8 desc[UR36][R160.64+0x78], R89 ;  /* 0x00007859a000b986 */ /* 0x0007e2000c101124 */
[----:B------:R-:W-:Y:S05]  /*4520*/  @P0 BRA `(.L_x_159) ;  /* 0x00000000000c0947 */ /* 0x000fea0003800000 */
[----:B--2---:R-:W2:Y:S02]  /*4530*/  LDG.E.U8 R157, desc[UR36][R162.64+0x79] ;  /* 0x00007924a29d7981 */ /* 0x004ea4000c1e1100 */
[----:B--2---:R-:W-:-:S05]  /*4540*/  PRMT R5, R157, 0x8880, RZ ;  /* 0x000088809d057816 */ /* 0x004fca00000000ff */
[----:B------:R-:W-:-:S07]  /*4550*/  IMAD R22, R5, R156, RZ ;  /* 0x0000009c05167224 */ /* 0x000fce00078e02ff */
.L_x_159:
[----:B------:R-:W-:Y:S05]  /*4560*/  BSYNC B1 ;  /* 0x0000000000017941 */ /* 0x000fea0003800000 */
.L_x_158:
[----:B------:R-:W-:Y:S01]  /*4570*/  @!P0 IMAD R149, R149, R155, R22 ;  /* 0x0000009b95958224 */ /* 0x000fe200078e0216 */
[----:B------:R-:W-:Y:S01]  /*4580*/  BSSY B1, `(.L_x_160) ;  /* 0x0000007000017945 */ /* 0x000fe20003800000 */
[----:B------:R-:W-:-:S03]  /*4590*/  IMAD R4, R91, R158, RZ ;  /* 0x0000009e5b047224 */ /* 0x000fc600078e02ff */
[----:B------:R4:W-:Y:S01]  /*45a0*/  @!P0 STG.E.U8 desc[UR36][R160.64+0x79], R149 ;  /* 0x00007995a0008986 */ /* 0x0009e2000c101124 */
[----:B------:R-:W-:Y:S05]  /*45b0*/  @P2 BRA `(.L_x_161) ;  /* 0x00000000000c2947 */ /* 0x000fea0003800000 */
[----:B--2---:R-:W2:Y:S02]  /*45c0*/  LDG.E.U8 R157, desc[UR36][R166.64+0x78] ;  /* 0x00007824a69d7981 */ /* 0x004ea4000c1e1100 */
[----:B--2---:R-:W-:-:S05]  /*45d0*/  PRMT R5, R157, 0x8880, RZ ;  /* 0x000088809d057816 */ /* 0x004fca00000000ff */
[----:B------:R-:W-:-:S07]  /*45e0*/  IMAD R22, R5, R156, RZ ;  /* 0x0000009c05167224 */ /* 0x000fce00078e02ff */
.L_x_161:
[----:B------:R-:W-:Y:S05]  /*45f0*/  BSYNC B1 ;  /* 0x0000000000017941 */ /* 0x000fea0003800000 */
.L_x_160:
[----:B------:R-:W-:Y:S01]  /*4600*/  @!P2 IMAD R5, R150, R155, R22 ;  /* 0x0000009b9605a224 */ /* 0x000fe200078e0216 */
[----:B------:R-:W-:Y:S01]  /*4610*/  BSSY B1, `(.L_x_162) ;  /* 0x0000009000017945 */ /* 0x000fe20003800000 */
[C---:B---3--:R-:W-:Y:S02]  /*4620*/  IMAD R89, R153.reuse, R159, R4 ;  /* 0x0000009f99597224 */ /* 0x048fe400078e0204 */
[CC--:B------:R-:W-:Y:S01]  /*4630*/  IMAD.WIDE.U32 R164, R153.reuse, R158.reuse, R164 ;  /* 0x0000009e99a47225 */ /* 0x0c0fe200078e00a4 */
[----:B------:R3:W-:Y:S03]  /*4640*/  @!P2 STG.E.U8 desc[UR36][R8.64+0x78], R5 ;  /* 0x000078050800a986 */ /* 0x0007e6000c101124 */
[----:B------:R-:W-:Y:S01]  /*4650*/  IMAD.WIDE.U32 R158, R153, R158, R20 ;  /* 0x0000009e999e7225 */ /* 0x000fe200078e0014 */
[----:B------:R-:W-:Y:S06]  /*4660*/  @P1 BRA `(.L_x_163) ;  /* 0x00000000000c1947 */ /* 0x000fec0003800000 */
[----:B--2---:R-:W3:Y:S02]  /*4670*/  LDG.E.U8 R157, desc[UR36][R166.64+0x79] ;  /* 0x00007924a69d7981 */ /* 0x004ee4000c1e1100 */
[----:B---3--:R-:W-:-:S05]  /*4680*/  PRMT R5, R157, 0x8880, RZ ;  /* 0x000088809d057816 */ /* 0x008fca00000000ff */
[----:B------:R-:W-:-:S07]  /*4690*/  IMAD R22, R5, R156, RZ ;  /* 0x0000009c05167224 */ /* 0x000fce00078e02ff */
.L_x_163:
[----:B------:R-:W-:Y:S05]  /*46a0*/  BSYNC B1 ;  /* 0x0000000000017941 */ /* 0x000fea0003800000 */
.L_x_162:
[----:B------:R-:W-:Y:S01]  /*46b0*/  @!P1 IMAD R151, R151, R155, R22 ;  /* 0x0000009b97979224 */ /* 0x000fe200078e0216 */
[----:B------:R-:W-:Y:S01]  /*46c0*/  ISETP.GE.AND P2, PT, R0, 0x81, PT ;  /* 0x000000810000780c */ /* 0x000fe20003f46270 */
[----:B------:R-:W-:Y:S01]  /*46d0*/  BSSY B1, `(.L_x_164) ;  /* 0x000000c000017945 */ /* 0x000fe20003800000 */
[----:B------:R-:W-:Y:S02]  /*46e0*/  IADD3 R4, P5, R158, R12, RZ ;  /* 0x0000000c9e047210 */ /* 0x000fe40007fbe0ff */
[----:B------:R0:W-:Y:S01]  /*46f0*/  @!P1 STG.E.U8 desc[UR36][R8.64+0x79], R151 ;  /* 0x0000799708009986 */ /* 0x0001e2000c101124 */
[----:B------:R-:W-:Y:S02]  /*4700*/  ISETP.LT.OR P1, PT, R3, 0x1, !P2 ;  /* 0x000000010300780c */ /* 0x000fe40005721670 */
[----:B---3--:R-:W-:Y:S02]  /*4710*/  IADD3.X R5, R13, R159, R89, P5, !PT ;  /* 0x0000009f0d057210 */ /* 0x008fe40002ffe459 */
[----:B------:R-:W-:-:S02]  /*4720*/  ISETP.GE.AND P0, PT, R0, 0x89, PT ;  /* 0x000000890000780c */ /* 0x000fc40003f06270 */
[----:B------:R-:W-:Y:S02]  /*4730*/  IADD3 R12, P4, P3, R14, R12, R164 ;  /* 0x0000000c0e0c7210 */ /* 0x000fe40007b9e0a4 */
[----:B------:R-:W-:-:S05]  /*4740*/  ISETP.LT.OR P5, PT, R3, 0x2, !P2 ;  /* 0x000000020300780c */ /* 0x000fca00057a1670 */
[----:B0-----:R-:W-:Y:S08]  /*4750*/  @P1 BRA `(.L_x_165) ;  /* 0x00000000000c1947 */ /* 0x001ff00003800000 */
[----:B--2---:R-:W2:Y:S02]  /*4760*/  LDG.E.U8 R157, desc[UR36][R4.64] ;  /* 0x00000024049d7981 */ /* 0x004ea4000c1e1100 */
[----:B--2---:R-:W-:-:S05]  /*4770*/  PRMT R9, R157, 0x8880, RZ ;  /* 0x000088809d097816 */ /* 0x004fca00000000ff */
[----:B------:R-:W-:-:S07]  /*4780*/  IMAD R22, R9, R156, RZ ;  /* 0x0000009c09167224 */ /* 0x000fce00078e02ff */
.L_x_165:
[----:B------:R-:W-:Y:S05]  /*4790*/  BSYNC B1 ;  /* 0x0000000000017941 */ /* 0x000fea0003800000 */
.L_x_164:
[----:B------:R-:W-:Y:S01]  /*47a0*/  @!P1 IMAD R9, R24, R155, R22 ;  /* 0x0000009b18099224 */ /* 0x000fe200078e0216 */
[----:B------:R-:W-:Y:S01]  /*47b0*/  BSSY B1, `(.L_x_166) ;  /* 0x0000007000017945 */ /* 0x000fe20003800000 */
[----:B------:R-:W-:-:S03]  /*47c0*/  IMAD.IADD R164, R89, 0x1, R165 ;  /* 0x0000000159a47824 */ /* 0x000fc600078e02a5 */
[----:B------:R0:W-:Y:S01]  /*47d0*/  @!P1 STG.E.U8 desc[UR36][R6.64], R9 ;  /* 0x0000000906009986 */ /* 0x0001e2000c101124 */
[----:B------:R-:W-:Y:S05]  /*47e0*/  @P5 BRA `(.L_x_167) ;  /* 0x00000000000c5947 */ /* 0x000fea0003800000 */
[----:B--2---:R-:W0:Y:S02]  /*47f0*/  LDG.E.U8 R157, desc[UR36][R4.64+0x1] ;  /* 0x00000124049d7981 */ /* 0x004e24000c1e1100 */
[----:B0-----:R-:W-:-:S05]  /*4800*/  PRMT R9, R157, 0x8880, RZ ;  /* 0x000088809d097816 */ /* 0x001fca00000000ff */
[----:B------:R-:W-:-:S07]  /*4810*/  IMAD R22, R9, R156, RZ ;  /* 0x0000009c09167224 */ /* 0x000fce00078e02ff */
.L_x_167:
[----:B------:R-:W-:Y:S05]  /*4820*/  BSYNC B1 ;  /* 0x0000000000017941 */ /* 0x000fea0003800000 */
.L_x_166:
[----:B------:R-:W-:Y:S01]  /*4830*/  ISETP.LT.OR P1, PT, R3, 0x1, !P0 ;  /* 0x000000010300780c */ /* 0x000fe20004721670 */
[----:B------:R-:W-:Y:S01]  /*4840*/  @!P5 IMAD R25, R25, R155, R22 ;  /* 0x0000009b1919d224 */ /* 0x000fe200078e0216 */
[----:B------:R-:W-:Y:S01]  /*4850*/  BSSY B1, `(.L_x_168) ;  /* 0x000000a000017945 */ /* 0x000fe20003800000 */
[----:B------:R-:W-:Y:S02]  /*4860*/  IADD3.X R13, R21, R13, R164, P4, P3 ;  /* 0x0000000d150d7210 */ /* 0x000fe400027e64a4 */
[C---:B------:R-:W-:Y:S01]  /*4870*/  ISETP.LT.OR P4, PT, R3.reuse, 0x2, !P0 ;  /* 0x000000020300780c */ /* 0x040fe20004781670 */
[----:B------:R3:W-:Y:S01]  /*4880*/  @!P5 STG.E.U8 desc[UR36][R6.64+0x1], R25 ;  /* 0x000001190600d986 */ /* 0x0007e2000c101124 */
[C---:B------:R-:W-:Y:S02]  /*4890*/  ISETP.LT.OR P5, PT, R3.reuse, 0x9, !P2 ;  /* 0x000000090300780c */ /* 0x040fe400057a1670 */
[----:B------:R-:W-:-:S04]  /*48a0*/  ISETP.LT.OR P3, PT, R3, 0xa, !P2 ;  /* 0x0000000a0300780c */ /* 0x000fc80005761670 */
[----:B------:R-:W-:Y:S09]  /*48b0*/  @P1 BRA `(.L_x_169) ;  /* 0x00000000000c1947 */ /* 0x000ff20003800000 */
[----:B--2---:R-:W0:Y:S02]  /*48c0*/  LDG.E.U8 R157, desc[UR36][R12.64] ;  /* 0x000000240c9d7981 */ /* 0x004e24000c1e1100 */
[----:B0-----:R-:W-:-:S05]  /*48d0*/  PRMT R9, R157, 0x8880, RZ ;  /* 0x000088809d097816 */ /* 0x001fca00000000ff */
[----:B------:R-:W-:-:S07]  /*48e0*/  IMAD R22, R9, R156, RZ ;  /* 0x0000009c09167224 */ /* 0x000fce00078e02ff */
.L_x_169:
[----:B------:R-:W-:Y:S05]  /*48f0*/  BSYNC B1 ;  /* 0x0000000000017941 */ /* 0x000fea0003800000 */
.L_x_168:
[----:B0-----:R-:W-:Y:S01]  /*4900*/  @!P1 IMAD R9, R26, R155, R22 ;  /* 0x0000009b1a099224 */ /* 0x001fe200078e0216 */
[----:B------:R-:W-:Y:S04]  /*4910*/  BSSY B1, `(.L_x_170) ;  /* 0x0000006000017945 */ /* 0x000fe80003800000 */
[----:B------:R0:W-:Y:S01]  /*4920*/  @!P1 STG.E.U8 desc[UR36][R10.64], R9 ;  /* 0x000000090a009986 */ /* 0x0001e2000c101124 */
[----:B------:R-:W-:Y:S05]  /*4930*/  @P4 BRA `(.L_x_171) ;  /* 0x00000000000c4947 */ /* 0x000fea0003800000 */
[----:B--2---:R-:W0:Y:S02]  /*4940*/  LDG.E.U8 R157, desc[UR36][R12.64+0x1] ;  /* 0x000001240c9d7981 */ /* 0x004e24000c1e1100 */
[----:B0-----:R-:W-:-:S05]  /*4950*/  PRMT R9, R157, 0x8880, RZ ;  /* 0x000088809d097816 */ /* 0x001fca00000000ff */
[----:B------:R-:W-:-:S07]  /*4960*/  IMAD R22, R9, R156, RZ ;  /* 0x0000009c09167224 */ /* 0x000fce00078e02ff */
.L_x_171:
[----:B------:R-:W-:Y:S05]  /*4970*/  BSYNC B1 ;  /* 0x0000000000017941 */ /* 0x000fea0003800000 */
.L_x_170:
[----:B------:R-:W-:Y:S01]  /*4980*/  @!P4 IMAD R27, R27, R155, R22 ;  /* 0x0000009b1b1bc224 */ /* 0x000fe200078e0216 */
[----:B------:R-:W-:Y:S04]  /*4990*/  BSSY B1, `(.L_x_172) ;  /* 0x0000006000017945 */ /* 0x000fe80003800000 */
[----:B------:R0:W-:Y:S01]  /*49a0*/  @!P4 STG.E.U8 desc[UR36][R10.64+0x1], R27 ;  /* 0x0000011b0a00c986 */ /* 0x0001e2000c101124 */
[----:B------:R-:W-:Y:S05]  /*49b0*/  @P5 BRA `(.L_x_173) ;  /* 0x00000000000c5947 */ /* 0x000fea0003800000 */
[----:B--2---:R-:W0:Y:S02]  /*49c0*/  LDG.E.U8 R157, desc[UR36][R4.64+0x8] ;  /* 0x00000824049d7981 */ /* 0x004e24000c1e1100 */
[----:B0-----:R-:W-:-:S05]  /*49d0*/  PRMT R9, R157, 0x8880, RZ ;  /* 0x000088809d097816 */ /* 0x001fca00000000ff */
[----:B------:R-:W-:-:S07]  /*49e0*/  IMAD R22, R9, R156, RZ ;  /* 0x0000009c09167224 */ /* 0x000fce00078e02ff */
.L_x_173:
[----:B------:R-:W-:Y:S05]  /*49f0*/  BSYNC B1 ;  /* 0x0000000000017941 */ /* 0x000fea0003800000 */
.L_x_172:
[----:B0-----:R-:W-:Y:S01]  /*4a00*/  @!P5 IMAD R9, R28, R155, R22 ;  /* 0x0000009b1c09d224 */ /* 0x001fe200078e0216 */
[----:B------:R-:W-:Y:S04]  /*4a10*/  BSSY B1, `(.L_x_174) ;  /* 0x0000006000017945 */ /* 0x000fe80003800000 */
[----:B------:R0:W-:Y:S01]  /*4a20*/  @!P5 STG.E.U8 desc[UR36][R6.64+0x8], R9 ;  /* 0x000008090600d986 */ /* 0x0001e2000c101124 */
[----:B------:R-:W-:Y:S05]  /*4a30*/  @P3 BRA `(.L_x_175) ;  /* 0x00000000000c3947 */ /* 0x000fea0003800000 */
[----:B--2---:R-:W0:Y:S02]  /*4a40*/  LDG.E.U8 R157, desc[UR36][R4.64+0x9] ;  /* 0x00000924049d7981 */ /* 0x004e24000c1e1100 */
[----:B0-----:R-:W-:-:S05]  /*4a50*/  PRMT R9, R157, 0x8880, RZ ;  /* 0x000088809d097816 */ /* 0x001fca00000000ff */
[----:B------:R-:W-:-:S07]  /*4a60*/  IMAD R22, R9, R156, RZ ;  /* 0x0000009c09167224 */ /* 0x000fce00078e02ff */
.L_x_175:
[----:B------:R-:W-:Y:S05]  /*4a70*/  BSYNC B1 ;  /* 0x0000000000017941 */ /* 0x000fea0003800000 */
.L_x_174:
[----:B------:R-:W-:Y:S01]  /*4a80*/  ISETP.LT.OR P5, PT, R3, 0x9, !P0 ;  /* 0x000000090300780c */ /* 0x000fe200047a1670 */
[----:B------:R-:W-:Y:S01]  /*4a90*/  @!P3 IMAD R29, R29, R155, R22 ;  /* 0x0000009b1d1db224 */ /* 0x000fe200078e0216 */
[----:B------:R-:W-:Y:S01]  /*4aa0*/  BSSY B1, `(.L_x_176) ;  /* 0x0000009000017945 */ /* 0x000fe20003800000 */
[C---:B------:R-:W-:Y:S02]  /*4ab0*/  ISETP.LT.OR P4, PT, R3.reuse, 0xa, !P0 ;  /* 0x0000000a0300780c */ /* 0x040fe40004781670 */
[C---:B------:R-:W-:Y:S01]  /*4ac0*/  ISETP.LT.OR P1, PT, R3.reuse, 0x12, !P2 ;  /* 0x000000120300780c */ /* 0x040fe20005721670 */
[----:B------:R0:W-:Y:S01]  /*4ad0*/  @!P3 STG.E.U8 desc[UR36][R6.64+0x9], R29 ;  /* 0x0000091d0600b986 */ /* 0x0001e2000c101124 */
[----:B------:R-:W-:-:S06]  /*4ae0*/  ISETP.LT.OR P3, PT, R3, 0x11, !P2 ;  /* 0x000000110300780c */ /* 0x000fcc0005761670 */
[----:B------:R-:W-:Y:S07]  /*4af0*/  @P5 BRA `(.L_x_177) ;  /* 0x00000000000c5947 */ /* 0x000fee0003800000 */
[----:B--2---:R-:W0:Y:S02]  /*4b00*/  LDG.E.U8 R157, desc[UR36][R12.64+0x8] ;  /* 0x000008240c9d7981 */ /* 0x004e24000c1e1100 */
[----:B0-----:R-:W-:-:S05]  /*4b10*/  PRMT R9, R157, 0x8880, RZ ;  /* 0x000088809d097816 */ /* 0x001fca00000000ff */
[----:B------:R-:W-:-:S07]  /*4b20*/  IMAD R22, R9, R156, RZ ;  /* 0x0000009c09167224 */ /* 0x000fce00078e02ff */
.L_x_177:
[----:B------:R-:W-:Y:S05]  /*4b30*/  BSYNC B1 ;  /* 0x0000000000017941 */ /* 0x000fea0003800000 */
.L_x_176:
[----:B0-----:R-:W-:Y:S01]  /*4b40*/  @!P5 IMAD R9, R30, R155, R22 ;  /* 0x0000009b1e09d224 */ /* 0x001fe200078e0216 */
[----:B------:R-:W-:Y:S04]  /*4b50*/  BSSY B1, `(.L_x_178) ;  /* 0x0000006000017945 */ /* 0x000fe80003800000 */
[----:B------:R0:W-:Y:S01]  /*4b60*/  @!P5 STG.E.U8 desc[UR36][R10.64+0x8], R9 ;  /* 0x000008090a00d986 */ /* 0x0001e2000c101124 */
[----:B------:R-:W-:Y:S05]  /*4b70*/  @P4 BRA `(.L_x_179) ;  /* 0x00000000000c4947 */ /* 0x000fea0003800000 */
[----:B--2---:R-:W0:Y:S02]  /*4b80*/  LDG.E.U8 R157, desc[UR36][R12.64+0x9] ;  /* 0x000009240c9d7981 */ /* 0x004e24000c1e1100 */
[----:B0-----:R-:W-:-:S05]  /*4b90*/  PRMT R9, R157, 0x8880, RZ ;  /* 0x000088809d097816 */ /* 0x001fca00000000ff */
[----:B------:R-:W-:-:S07]  /*4ba0*/  IMAD R22, R9, R156, RZ ;  /* 0x0000009c09167224 */ /* 0x000fce00078e02ff */
.L_x_179:
[----:B------:R-:W-:Y:S05]  /*4bb0*/  BSYNC B1 ;  /* 0x0000000000017941 */ /* 0x000fea0003800000 */
.L_x_178:
[----:B------:R-:W-:Y:S01]  /*4bc0*/  @!P4 IMAD R31, R31, R155, R22 ;  /* 0x0000009b1f1fc224 */ /* 0x000fe200078e0216 */
[----:B------:R-:W-:Y:S04]  /*4bd0*/  BSSY B1, `(.L_x_180) ;  /* 0x0000006000017945 */ /* 0x000fe80003800000 */
[----:B------:R0:W-:Y:S01]  /*4be0*/  @!P4 STG.E.U8 desc[UR36][R10.64+0x9], R31 ;  /* 0x0000091f0a00c986 */ /* 0x0001e2000c101124 */
[----:B------:R-:W-:Y:S05]  /*4bf0*/  @P3 BRA `(.L_x_181) ;  /* 0x00000000000c3947 */ /* 0x000fea0003800000 */
[----:B--2---:R-:W0:Y:S02]  /*4c00*/  LDG.E.U8 R157, desc[UR36][R4.64+0x10] ;  /* 0x00001024049d7981 */ /* 0x004e24000c1e1100 */
[----:B0-----:R-:W-:-:S05]  /*4c10*/  PRMT R9, R157, 0x8880, RZ ;  /* 0x000088809d097816 */ /* 0x001fca00000000ff */
[----:B------:R-:W-:-:S07]  /*4c20*/  IMAD R22, R9, R156, RZ ;  /* 0x0000009c09167224 */ /* 0x000fce00078e02ff */
.L_x_181:
[----:B------:R-:W-:Y:S05]  /*4c30*/  BSYNC B1 ;  /* 0x0000000000017941 */ /* 0x000fea0003800000 */
.L_x_180:
[----:B0-----:R-:W-:Y:S01]  /*4c40*/  @!P3 IMAD R9, R32, R155, R22 ;  /* 0x0000009b2009b224 */ /* 0x001fe200078e0216 */
[----:B------:R-:W-:Y:S04]  /*4c50*/  BSSY B1, `(.L_x_182) ;  /* 0x0000006000017945 */ /* 0x000fe80003800000 */
[----:B------:R0:W-:Y:S01]  /*4c60*/  @!P3 STG.E.U8 desc[UR36][R6.64+0x10], R9 ;  /* 0x000010090600b986 */ /* 0x0001e2000c101124 */
[----:B------:R-:W-:Y:S05]  /*4c70*/  @P1 BRA `(.L_x_183) ;  /* 0x00000000000c1947 */ /* 0x000fea0003800000 */
[----:B--2---:R-:W0:Y:S02]  /*4c80*/  LDG.E.U8 R157, desc[UR36][R4.64+0x11] ;  /* 0x00001124049d7981 */ /* 0x004e24000c1e1100 */
[----:B0-----:R-:W-:-:S05]  /*4c90*/  PRMT R9, R157, 0x8880, RZ ;  /* 0x000088809d097816 */ /* 0x001fca00000000ff */
[----:B------:R-:W-:-:S07]  /*4ca0*/  IMAD R22, R9, R156, RZ ;  /* 0x0000009c09167224 */ /* 0x000fce00078e02ff */
.L_x_183:
[----:B------:R-:W-:Y:S05]  /*4cb0*/  BSYNC B1 ;  /* 0x0000000000017941 */ /* 0x000fea0003800000 */
.L_x_182:
        /* <DEDUP_REMOVED lines=11> */
.L_x_185:
[----:B------:R-:W-:Y:S05]  /*4d70*/  BSYNC B1 ;  /* 0x0000000000017941 */ /* 0x000fea0003800000 */
.L_x_184:
[----:B0-----:R-:W-:Y:S01]  /*4d80*/  @!P4 IMAD R9, R34, R155, R22 ;  /* 0x0000009b2209c224 */ /* 0x001fe200078e0216 */
[----:B------:R-:W-:Y:S04]  /*4d90*/  BSSY B1, `(.L_x_186) ;  /* 0x0000006000017945 */ /* 0x000fe80003800000 */
[----:B------:R0:W-:Y:S01]  /*4da0*/  @!P4 STG.E.U8 desc[UR36][R10.64+0x10], R9 ;  /* 0x000010090a00c986 */ /* 0x0001e2000c101124 */
[----:B------:R-:W-:Y:S05]  /*4db0*/  @P3 BRA `(.L_x_187) ;  /* 0x00000000000c3947 */ /* 0x000fea0003800000 */
[----:B--2---:R-:W0:Y:S02]  /*4dc0*/  LDG.E.U8 R157, desc[UR36][R12.64+0x11] ;  /* 0x000011240c9d7981 */ /* 0x004e24000c1e1100 */
[----:B0-----:R-:W-:-:S05]  /*4dd0*/  PRMT R9, R157, 0x8880, RZ ;  /* 0x000088809d097816 */ /* 0x001fca00000000ff */
[----:B------:R-:W-:-:S07]  /*4de0*/  IMAD R22, R9, R156, RZ ;  /* 0x0000009c09167224 */ /* 0x000fce00078e02ff */
.L_x_187:
[----:B------:R-:W-:Y:S05]  /*4df0*/  BSYNC B1 ;  /* 0x0000000000017941 */ /* 0x000fea0003800000 */
.L_x_186:
[----:B------:R-:W-:Y:S01]  /*4e00*/  @!P3 IMAD R35, R35, R155, R22 ;  /* 0x0000009b2323b224 */ /* 0x000fe200078e0216 */
[----:B------:R-:W-:Y:S04]  /*4e10*/  BSSY B1, `(.L_x_188) ;  /* 0x0000006000017945 */ /* 0x000fe80003800000 */
[----:B------:R0:W-:Y:S01]  /*4e20*/  @!P3 STG.E.U8 desc[UR36][R10.64+0x11], R35 ;  /* 0x000011230a00b986 */ /* 0x0001e2000c101124 */
[----:B------:R-:W-:Y:S05]  /*4e30*/  @P5 BRA `(.L_x_189) ;  /* 0x00000000000c5947 */ /* 0x000fea0003800000 */
[----:B--2---:R-:W0:Y:S02]  /*4e40*/  LDG.E.U8 R157, desc[UR36][R4.64+0x18] ;  /* 0x00001824049d7981 */ /* 0x004e24000c1e1100 */
[----:B0-----:R-:W-:-:S05]  /*4e50*/  PRMT R9, R157, 0x8880, RZ ;  /* 0x000088809d097816 */ /* 0x001fca00000000ff */
[----:B------:R-:W-:-:S07]  /*4e60*/  IMAD R22, R9, R156, RZ ;  /* 0x0000009c09167224 */ /* 0x000fce00078e02ff */
.L_x_189:
[----:B------:R-:W-:Y:S05]  /*4e70*/  BSYNC B1 ;  /* 0x0000000000017941 */ /* 0x000fea0003800000 */
.L_x_188:
[----:B0-----:R-:W-:Y:S01]  /*4e80*/  @!P5 IMAD R9, R36, R155, R22 ;  /* 0x0000009b2409d224 */ /* 0x001fe200078e0216 */
[----:B------:R-:W-:Y:S04]  /*4e90*/  BSSY B1, `(.L_x_190) ;  /* 0x0000006000017945 */ /* 0x000fe80003800000 */
[----:B------:R0:W-:Y:S01]  /*4ea0*/  @!P5 STG.E.U8 desc[UR36][R6.64+0x18], R9 ;  /* 0x000018090600d986 */ /* 0x0001e2000c101124 */
[----:B------:R-:W-:Y:S05]  /*4eb0*/  @P1 BRA `(.L_x_191) ;  /* 0x00000000000c1947 */ /* 0x000fea0003800000 */
[----:B--2---:R-:W0:Y:S02]  /*4ec0*/  LDG.E.U8 R157, desc[UR36][R4.64+0x19] ;  /* 0x00001924049d7981 */ /* 0x004e24000c1e1100 */
[----:B0-----:R-:W-:-:S05]  /*4ed0*/  PRMT R9, R157, 0x8880, RZ ;  /* 0x000088809d097816 */ /* 0x001fca00000000ff */
[----:B------:R-:W-:-:S07]  /*4ee0*/  IMAD R22, R9, R156, RZ ;  /* 0x0000009c09167224 */ /* 0x000fce00078e02ff */
.L_x_191:
[----:B------:R-:W-:Y:S05]  /*4ef0*/  BSYNC B1 ;  /* 0x0000000000017941 */ /* 0x000fea0003800000 */
.L_x_190:
        /* <DEDUP_REMOVED lines=11> */
.L_x_193:
[----:B------:R-:W-:Y:S05]  /*4fb0*/  BSYNC B1 ;  /* 0x0000000000017941 */ /* 0x000fea0003800000 */
.L_x_192:
[----:B0-----:R-:W-:Y:S01]  /*4fc0*/  @!P4 IMAD R9, R38, R155, R22 ;  /* 0x0000009b2609c224 */ /* 0x001fe200078e0216 */
[----:B------:R-:W-:Y:S04]  /*4fd0*/  BSSY B1, `(.L_x_194) ;  /* 0x0000006000017945 */ /* 0x000fe80003800000 */
[----:B------:R0:W-:Y:S01]  /*4fe0*/  @!P4 STG.E.U8 desc[UR36][R10.64+0x18], R9 ;  /* 0x000018090a00c986 */ /* 0x0001e2000c101124 */
[----:B------:R-:W-:Y:S05]  /*4ff0*/  @P3 BRA `(.L_x_195) ;  /* 0x00000000000c3947 */ /* 0x000fea0003800000 */
[----:B--2---:R-:W0:Y:S02]  /*5000*/  LDG.E.U8 R157, desc[UR36][R12.64+0x19] ;  /* 0x000019240c9d7981 */ /* 0x004e24000c1e1100 */
[----:B0-----:R-:W-:-:S05]  /*5010*/  PRMT R9, R157, 0x8880, RZ ;  /* 0x000088809d097816 */ /* 0x001fca00000000ff */
[----:B------:R-:W-:-:S07]  /*5020*/  IMAD R22, R9, R156, RZ ;  /* 0x0000009c09167224 */ /* 0x000fce00078e02ff */
.L_x_195:
[----:B------:R-:W-:Y:S05]  /*5030*/  BSYNC B1 ;  /* 0x0000000000017941 */ /* 0x000fea0003800000 */
.L_x_194:
[----:B------:R-:W-:Y:S01]  /*5040*/  @!P3 IMAD R39, R39, R155, R22 ;  /* 0x0000009b2727b224 */ /* 0x000fe200078e0216 */
[----:B------:R-:W-:Y:S04]  /*5050*/  BSSY B1, `(.L_x_196) ;  /* 0x0000006000017945 */ /* 0x000fe80003800000 */
[----:B------:R0:W-:Y:S01]  /*5060*/  @!P3 STG.E.U8 desc[UR36][R10.64+0x19], R39 ;  /* 0x000019270a00b986 */ /* 0x0001e2000c101124 */
[----:B------:R-:W-:Y:S05]  /*5070*/  @P5 BRA `(.L_x_197) ;  /* 0x00000000000c5947 */ /* 0x000fea0003800000 */
[----:B--2---:R-:W0:Y:S02]  /*5080*/  LDG.E.U8 R157, desc[UR36][R4.64+0x20] ;  /* 0x00002024049d7981 */ /* 0x004e24000c1e1100 */
[----:B0-----:R-:W-:-:S05]  /*5090*/  PRMT R9, R157, 0x8880, RZ ;  /* 0x000088809d097816 */ /* 0x001fca00000000ff */
[----:B------:R-:W-:-:S07]  /*50a0*/  IMAD R22, R9, R156, RZ ;  /* 0x0000009c09167224 */ /* 0x000fce00078e02ff */
.L_x_197:
[----:B------:R-:W-:Y:S05]  /*50b0*/  BSYNC B1 ;  /* 0x0000000000017941 */ /* 0x000fea0003800000 */
.L_x_196:
[----:B0-----:R-:W-:Y:S01]  /*50c0*/  @!P5 IMAD R9, R40, R155, R22 ;  /* 0x0000009b2809d224 */ /* 0x001fe200078e0216 */
[----:B------:R-:W-:Y:S04]  /*50d0*/  BSSY B1, `(.L_x_198) ;  /* 0x0000006000017945 */ /* 0x000fe80003800000 */
[----:B------:R0:W-:Y:S01]  /*50e0*/  @!P5 STG.E.U8 desc[UR36][R6.64+0x20], R9 ;  /* 0x000020090600d986 */ /* 0x0001e2000c101124 */
[----:B------:R-:W-:Y:S05]  /*50f0*/  @P1 BRA `(.L_x_199) ;  /* 0x00000000000c1947 */ /* 0x000fea0003800000 */
[----:B--2---:R-:W0:Y:S02]  /*5100*/  LDG.E.U8 R157, desc[UR36][R4.64+0x21] ;  /* 0x00002124049d7981 */ /* 0x004e24000c1e1100 */
[----:B0-----:R-:W-:-:S05]  /*5110*/  PRMT R9, R157, 0x8880, RZ ;  /* 0x000088809d097816 */ /* 0x001fca00000000ff */
[----:B------:R-:W-:-:S07]  /*5120*/  IMAD R22, R9, R156, RZ ;  /* 0x0000009c09167224 */ /* 0x000fce00078e02ff */
.L_x_199:
[----:B------:R-:W-:Y:S05]  /*5130*/  BSYNC B1 ;  /* 0x0000000000017941 */ /* 0x000fea0003800000 */
.L_x_198:
        /* <DEDUP_REMOVED lines=11> */
.L_x_201:
[----:B------:R-:W-:Y:S05]  /*51f0*/  BSYNC B1 ;  /* 0x0000000000017941 */ /* 0x000fea0003800000 */
.L_x_200:
[----:B0-----:R-:W-:Y:S01]  /*5200*/  @!P4 IMAD R9, R42, R155, R22 ;  /* 0x0000009b2a09c224 */ /* 0x001fe200078e0216 */
[----:B------:R-:W-:Y:S04]  /*5210*/  BSSY B1, `(.L_x_202) ;  /* 0x0000006000017945 */ /* 0x000fe80003800000 */
[----:B------:R0:W-:Y:S01]  /*5220*/  @!P4 STG.E.U8 desc[UR36][R10.64+0x20], R9 ;  /* 0x000020090a00c986 */ /* 0x0001e2000c101124 */
[----:B------:R-:W-:Y:S05]  /*5230*/  @P3 BRA `(.L_x_203) ;  /* 0x00000000000c3947 */ /* 0x000fea0003800000 */
[----:B--2---:R-:W0:Y:S02]  /*5240*/  LDG.E.U8 R157, desc[UR36][R12.64+0x21] ;  /* 0x000021240c9d7981 */ /* 0x004e24000c1e1100 */
[----:B0-----:R-:W-:-:S05]  /*5250*/  PRMT R9, R157, 0x8880, RZ ;  /* 0x000088809d097816 */ /* 0x001fca00000000ff */
[----:B------:R-:W-:-:S07]  /*5260*/  IMAD R22, R9, R156, RZ ;  /* 0x0000009c09167224 */ /* 0x000fce00078e02ff */
.L_x_203:
[----:B------:R-:W-:Y:S05]  /*5270*/  BSYNC B1 ;  /* 0x0000000000017941 */ /* 0x000fea0003800000 */
.L_x_202:
[----:B------:R-:W-:Y:S01]  /*5280*/  @!P3 IMAD R43, R43, R155, R22 ;  /* 0x0000009b2b2bb224 */ /* 0x000fe200078e0216 */
[----:B------:R-:W-:Y:S04]  /*5290*/  BSSY B1, `(.L_x_204) ;  /* 0x0000006000017945 */ /* 0x000fe80003800000 */
[----:B------:R0:W-:Y:S01]  /*52a0*/  @!P3 STG.E.U8 desc[UR36][R10.64+0x21], R43 ;  /* 0x0000212b0a00b986 */ /* 0x0001e2000c101124 */
[----:B------:R-:W-:Y:S05]  /*52b0*/  @P5 BRA `(.L_x_205) ;  /* 0x00000000000c5947 */ /* 0x000fea0003800000 */
[----:B--2---:R-:W0:Y:S02]  /*52c0*/  LDG.E.U8 R157, desc[UR36][R4.64+0x28] ;  /* 0x00002824049d7981 */ /* 0x004e24000c1e1100 */
[----:B0-----:R-:W-:-:S05]  /*52d0*/  PRMT R9, R157, 0x8880, RZ ;  /* 0x000088809d097816 */ /* 0x001fca00000000ff */
[----:B------:R-:W-:-:S07]  /*52e0*/  IMAD R22, R9, R156, RZ ;  /* 0x0000009c09167224 */ /* 0x000fce00078e02ff */
.L_x_205:
[----:B------:R-:W-:Y:S05]  /*52f0*/  BSYNC B1 ;  /* 0x0000000000017941 */ /* 0x000fea0003800000 */
.L_x_204:
[----:B0-----:R-:W-:Y:S01]  /*5300*/  @!P5 IMAD R9, R44, R155, R22 ;  /* 0x0000009b2c09d224 */ /* 0x001fe200078e0216 */
[----:B------:R-:W-:Y:S04]  /*5310*/  BSSY B1, `(.L_x_206) ;  /* 0x0000006000017945 */ /* 0x000fe80003800000 */
[----:B------:R0:W-:Y:S01]  /*5320*/  @!P5 STG.E.U8 desc[UR36][R6.64+0x28], R9 ;  /* 0x000028090600d986 */ /* 0x0001e2000c101124 */
[----:B------:R-:W-:Y:S05]  /*5330*/  @P1 BRA `(.L_x_207) ;  /* 0x00000000000c1947 */ /* 0x000fea0003800000 */
[----:B--2---:R-:W0:Y:S02]  /*5340*/  LDG.E.U8 R157, desc[UR36][R4.64+0x29] ;  /* 0x00002924049d7981 */ /* 0x004e24000c1e1100 */
[----:B0-----:R-:W-:-:S05]  /*5350*/  PRMT R9, R157, 0x8880, RZ ;  /* 0x000088809d097816 */ /* 0x001fca00000000ff */
[----:B------:R-:W-:-:S07]  /*5360*/  IMAD R22, R9, R156, RZ ;  /* 0x0000009c09167224 */ /* 0x000fce00078e02ff */
.L_x_207:
[----:B------:R-:W-:Y:S05]  /*5370*/  BSYNC B1 ;  /* 0x0000000000017941 */ /* 0x000fea0003800000 */
.L_x_206:
        /* <DEDUP_REMOVED lines=11> */
.L_x_209:
[----:B------:R-:W-:Y:S05]  /*5430*/  BSYNC B1 ;  /* 0x0000000000017941 */ /* 0x000fea0003800000 */
.L_x_208:
[----:B0-----:R-:W-:Y:S01]  /*5440*/  @!P4 IMAD R9, R46, R155, R22 ;  /* 0x0000009b2e09c224 */ /* 0x001fe200078e0216 */
[----:B------:R-:W-:Y:S04]  /*5450*/  BSSY B1, `(.L_x_210) ;  /* 0x0000006000017945 */ /* 0x000fe80003800000 */
[----:B------:R0:W-:Y:S01]  /*5460*/  @!P4 STG.E.U8 desc[UR36][R10.64+0x28], R9 ;  /* 0x000028090a00c986 */ /* 0x0001e2000c101124 */
[----:B------:R-:W-:Y:S05]  /*5470*/  @P3 BRA `(.L_x_211) ;  /* 0x00000000000c3947 */ /* 0x000fea0003800000 */
[----:B--2---:R-:W0:Y:S02]  /*5480*/  LDG.E.U8 R157, desc[UR36][R12.64+0x29] ;  /* 0x000029240c9d7981 */ /* 0x004e24000c1e1100 */
[----:B0-----:R-:W-:-:S05]  /*5490*/  PRMT R9, R157, 0x8880, RZ ;  /* 0x000088809d097816 */ /* 0x001fca00000000ff */
[----:B------:R-:W-:-:S07]  /*54a0*/  IMAD R22, R9, R156, RZ ;  /* 0x0000009c09167224 */ /* 0x000fce00078e02ff */
.L_x_211:
[----:B------:R-:W-:Y:S05]  /*54b0*/  BSYNC B1 ;  /* 0x0000000000017941 */ /* 0x000fea0003800000 */
.L_x_210:
[----:B------:R-:W-:Y:S01]  /*54c0*/  @!P3 IMAD R47, R47, R155, R22 ;  /* 0x0000009b2f2fb224 */ /* 0x000fe200078e0216 */
[----:B------:R-:W-:Y:S04]  /*54d0*/  BSSY B1, `(.L_x_212) ;  /* 0x0000006000017945 */ /* 0x000fe80003800000 */
[----:B------:R0:W-:Y:S01]  /*54e0*/  @!P3 STG.E.U8 desc[UR36][R10.64+0x29], R47 ;  /* 0x0000292f0a00b986 */ /* 0x0001e2000c101124 */
[----:B------:R-:W-:Y:S05]  /*54f0*/  @P5 BRA `(.L_x_213) ;  /* 0x00000000000c5947 */ /* 0x000fea0003800000 */
[----:B--2---:R-:W0:Y:S02]  /*5500*/  LDG.E.U8 R157, desc[UR36][R4.64+0x30] ;  /* 0x00003024049d7981 */ /* 0x004e24000c1e1100 */
[----:B0-----:R-:W-:-:S05]  /*5510*/  PRMT R9, R157, 0x8880, RZ ;  /* 0x000088809d097816 */ /* 0x001fca00000000ff */
[----:B------:R-:W-:-:S07]  /*5520*/  IMAD R22, R9, R156, RZ ;  /* 0x0000009c09167224 */ /* 0x000fce00078e02ff */
.L_x_213:
[----:B------:R-:W-:Y:S05]  /*5530*/  BSYNC B1 ;  /* 0x0000000000017941 */ /* 0x000fea0003800000 */
.L_x_212:
[----:B0-----:R-:W-:Y:S01]  /*5540*/  @!P5 IMAD R9, R48, R155, R22 ;  /* 0x0000009b3009d224 */ /* 0x001fe200078e0216 */
[----:B------:R-:W-:Y:S04]  /*5550*/  BSSY B1, `(.L_x_214) ;  /* 0x0000006000017945 */ /* 0x000fe80003800000 */
[----:B------:R0:W-:Y:S01]  /*5560*/  @!P5 STG.E.U8 desc[UR36][R6.64+0x30], R9 ;  /* 0x000030090600d986 */ /* 0x0001e2000c101124 */
[----:B------:R-:W-:Y:S05]  /*5570*/  @P1 BRA `(.L_x_215) ;  /* 0x00000000000c1947 */ /* 0x000fea0003800000 */
[----:B--2---:R-:W0:Y:S02]  /*5580*/  LDG.E.U8 R157, desc[UR36][R4.64+0x31] ;  /* 0x00003124049d7981 */ /* 0x004e24000c1e1100 */
[----:B0-----:R-:W-:-:S05]  /*5590*/  PRMT R9, R157, 0x8880, RZ ;  /* 0x000088809d097816 */ /* 0x001fca00000000ff */
[----:B------:R-:W-:-:S07]  /*55a0*/  IMAD R22, R9, R156, RZ ;  /* 0x0000009c09167224 */ /* 0x000fce00078e02ff */
.L_x_215:
[----:B------:R-:W-:Y:S05]  /*55b0*/  BSYNC B1 ;  /* 0x0000000000017941 */ /* 0x000fea0003800000 */
.L_x_214:
        /* <DEDUP_REMOVED lines=11> */
.L_x_217:
[----:B------:R-:W-:Y:S05]  /*5670*/  BSYNC B1 ;  /* 0x0000000000017941 */ /* 0x000fea0003800000 */
.L_x_216:
[----:B0-----:R-:W-:Y:S01]  /*5680*/  @!P4 IMAD R9, R50, R155, R22 ;  /* 0x0000009b3209c224 */ /* 0x001fe200078e0216 */
[----:B------:R-:W-:Y:S04]  /*5690*/  BSSY B1, `(.L_x_218) ;  /* 0x0000006000017945 */ /* 0x000fe80003800000 */
[----:B------:R0:W-:Y:S01]  /*56a0*/  @!P4 STG.E.U8 desc[UR36][R10.64+0x30], R9 ;  /* 0x000030090a00c986 */ /* 0x0001e2000c101124 */
[----:B------:R-:W-:Y:S05]  /*56b0*/  @P3 BRA `(.L_x_219) ;  /* 0x00000000000c3947 */ /* 0x000fea0003800000 */
[----:B--2---:R-:W0:Y:S02]  /*56c0*/  LDG.E.U8 R157, desc[UR36][R12.64+0x31] ;  /* 0x000031240c9d7981 */ /* 0x004e24000c1e1100 */
[----:B0-----:R-:W-:-:S05]  /*56d0*/  PRMT R9, R157, 0x8880, RZ ;  /* 0x000088809d097816 */ /* 0x001fca00000000ff */
[----:B------:R-:W-:-:S07]  /*56e0*/  IMAD R22, R9, R156, RZ ;  /* 0x0000009c09167224 */ /* 0x000fce00078e02ff */
.L_x_219:
[----:B------:R-:W-:Y:S05]  /*56f0*/  BSYNC B1 ;  /* 0x0000000000017941 */ /* 0x000fea0003800000 */
.L_x_218:
[----:B------:R-:W-:Y:S01]  /*5700*/  @!P3 IMAD R51, R51, R155, R22 ;  /* 0x0000009b3333b224 */ /* 0x000fe200078e0216 */
[----:B------:R-:W-:Y:S04]  /*5710*/  BSSY B1, `(.L_x_220) ;  /* 0x0000006000017945 */ /* 0x000fe80003800000 */
[----:B------:R0:W-:Y:S01]  /*5720*/  @!P3 STG.E.U8 desc[UR36][R10.64+0x31], R51 ;  /* 0x000031330a00b986 */ /* 0x0001e2000c101124 */
[----:B------:R-:W-:Y:S05]  /*5730*/  @P5 BRA `(.L_x_221) ;  /* 0x00000000000c5947 */ /* 0x000fea0003800000 */
[----:B--2---:R-:W0:Y:S02]  /*5740*/  LDG.E.U8 R157, desc[UR36][R4.64+0x38] ;  /* 0x00003824049d7981 */ /* 0x004e24000c1e1100 */
[----:B0-----:R-:W-:-:S05]  /*5750*/  PRMT R9, R157, 0x8880, RZ ;  /* 0x000088809d097816 */ /* 0x001fca00000000ff */
[----:B------:R-:W-:-:S07]  /*5760*/  IMAD R22, R9, R156, RZ ;  /* 0x0000009c09167224 */ /* 0x000fce00078e02ff */
.L_x_221:
[----:B------:R-:W-:Y:S05]  /*5770*/  BSYNC B1 ;  /* 0x0000000000017941 */ /* 0x000fea0003800000 */
.L_x_220:
[----:B0-----:R-:W-:Y:S01]  /*5780*/  @!P5 IMAD R9, R52, R155, R22 ;  /* 0x0000009b3409d224 */ /* 0x001fe200078e0216 */
[----:B------:R-:W-:Y:S04]  /*5790*/  BSSY B1, `(.L_x_222) ;  /* 0x0000006000017945 */ /* 0x000fe80003800000 */
[----:B------:R0:W-:Y:S01]  /*57a0*/  @!P5 STG.E.U8 desc[UR36][R6.64+0x38], R9 ;  /* 0x000038090600d986 */ /* 0x0001e2000c101124 */
[----:B------:R-:W-:Y:S05]  /*57b0*/  @P1 BRA `(.L_x_223) ;  /* 0x00000000000c1947 */ /* 0x000fea0003800000 */
[----:B--2---:R-:W0:Y:S02]  /*57c0*/  LDG.E.U8 R157, desc[UR36][R4.64+0x39] ;  /* 0x00003924049d7981 */ /* 0x004e24000c1e1100 */
[----:B0-----:R-:W-:-:S05]  /*57d0*/  PRMT R9, R157, 0x8880, RZ ;  /* 0x000088809d097816 */ /* 0x001fca00000000ff */
[----:B------:R-:W-:-:S07]  /*57e0*/  IMAD R22, R9, R156, RZ ;  /* 0x0000009c09167224 */ /* 0x000fce00078e02ff */
.L_x_223:
[----:B------:R-:W-:Y:S05]  /*57f0*/  BSYNC B1 ;  /* 0x0000000000017941 */ /* 0x000fea0003800000 */
.L_x_222:
        /* <DEDUP_REMOVED lines=11> */
.L_x_225:
[----:B------:R-:W-:Y:S05]  /*58b0*/  BSYNC B1 ;  /* 0x0000000000017941 */ /* 0x000fea0003800000 */
.L_x_224:
[----:B0-----:R-:W-:Y:S01]  /*58c0*/  @!P4 IMAD R9, R54, R155, R22 ;  /* 0x0000009b3609c224 */ /* 0x001fe200078e0216 */
[----:B------:R-:W-:Y:S04]  /*58d0*/  BSSY B1, `(.L_x_226) ;  /* 0x0000006000017945 */ /* 0x000fe80003800000 */
[----:B------:R0:W-:Y:S01]  /*58e0*/  @!P4 STG.E.U8 desc[UR36][R10.64+0x38], R9 ;  /* 0x000038090a00c986 */ /* 0x0001e2000c101124 */
[----:B------:R-:W-:Y:S05]  /*58f0*/  @P3 BRA `(.L_x_227) ;  /* 0x00000000000c3947 */ /* 0x000fea0003800000 */
[----:B--2---:R-:W0:Y:S02]  /*5900*/  LDG.E.U8 R157, desc[UR36][R12.64+0x39] ;  /* 0x000039240c9d7981 */ /* 0x004e24000c1e1100 */
[----:B0-----:R-:W-:-:S05]  /*5910*/  PRMT R9, R157, 0x8880, RZ ;  /* 0x000088809d097816 */ /* 0x001fca00000000ff */
[----:B------:R-:W-:-:S07]  /*5920*/  IMAD R22, R9, R156, RZ ;  /* 0x0000009c09167224 */ /* 0x000fce00078e02ff */
.L_x_227:
[----:B------:R-:W-:Y:S05]  /*5930*/  BSYNC B1 ;  /* 0x0000000000017941 */ /* 0x000fea0003800000 */
.L_x_226:
[----:B------:R-:W-:Y:S01]  /*5940*/  @!P3 IMAD R55, R55, R155, R22 ;  /* 0x0000009b3737b224 */ /* 0x000fe200078e0216 */
[----:B------:R-:W-:Y:S04]  /*5950*/  BSSY B1, `(.L_x_228) ;  /* 0x0000006000017945 */ /* 0x000fe80003800000 */
[----:B------:R0:W-:Y:S01]  /*5960*/  @!P3 STG.E.U8 desc[UR36][R10.64+0x39], R55 ;  /* 0x000039370a00b986 */ /* 0x0001e2000c101124 */
[----:B------:R-:W-:Y:S05]  /*5970*/  @P5 BRA `(.L_x_229) ;  /* 0x00000000000c5947 */ /* 0x000fea0003800000 */
[----:B--2---:R-:W0:Y:S02]  /*5980*/  LDG.E.U8 R157, desc[UR36][R4.64+0x40] ;  /* 0x00004024049d7981 */ /* 0x004e24000c1e1100 */
[----:B0-----:R-:W-:-:S05]  /*5990*/  PRMT R9, R157, 0x8880, RZ ;  /* 0x000088809d097816 */ /* 0x001fca00000000ff */
[----:B------:R-:W-:-:S07]  /*59a0*/  IMAD R22, R9, R156, RZ ;  /* 0x0000009c09167224 */ /* 0x000fce00078e02ff */
.L_x_229:
[----:B------:R-:W-:Y:S05]  /*59b0*/  BSYNC B1 ;  /* 0x0000000000017941 */ /* 0x000fea0003800000 */
.L_x_228:
[----:B0-----:R-:W-:Y:S01]  /*59c0*/  @!P5 IMAD R9, R56, R155, R22 ;  /* 0x0000009b3809d224 */ /* 0x001fe200078e0216 */
[----:B------:R-:W-:Y:S04]  /*59d0*/  BSSY B1, `(.L_x_230) ;  /* 0x0000006000017945 */ /* 0x000fe80003800000 */
[----:B------:R0:W-:Y:S01]  /*59e0*/  @!P5 STG.E.U8 desc[UR36][R6.64+0x40], R9 ;  /* 0x000040090600d986 */ /* 0x0001e2000c101124 */
[----:B------:R-:W-:Y:S05]  /*59f0*/  @P1 BRA `(.L_x_231) ;  /* 0x00000000000c1947 */ /* 0x000fea0003800000 */
[----:B--2---:R-:W0:Y:S02]  /*5a00*/  LDG.E.U8 R157, desc[UR36][R4.64+0x41] ;  /* 0x00004124049d7981 */ /* 0x004e24000c1e1100 */
[----:B0-----:R-:W-:-:S05]  /*5a10*/  PRMT R9, R157, 0x8880, RZ ;  /* 0x000088809d097816 */ /* 0x001fca00000000ff */
[----:B------:R-:W-:-:S07]  /*5a20*/  IMAD R22, R9, R156, RZ ;  /* 0x0000009c09167224 */ /* 0x000fce00078e02ff */
.L_x_231:
[----:B------:R-:W-:Y:S05]  /*5a30*/  BSYNC B1 ;  /* 0x0000000000017941 */ /* 0x000fea0003800000 */
.L_x_230:
        /* <DEDUP_REMOVED lines=11> */
.L_x_233:
[----:B------:R-:W-:Y:S05]  /*5af0*/  BSYNC B1 ;  /* 0x0000000000017941 */ /* 0x000fea0003800000 */
.L_x_232:
[----:B0-----:R-:W-:Y:S01]  /*5b00*/  @!P4 IMAD R9, R58, R155, R22 ;  /* 0x0000009b3a09c224 */ /* 0x001fe200078e0216 */
[----:B------:R-:W-:Y:S04]  /*5b10*/  BSSY B1, `(.L_x_234) ;  /* 0x0000006000017945 */ /* 0x000fe80003800000 */
[----:B------:R0:W-:Y:S01]  /*5b20*/  @!P4 STG.E.U8 desc[UR36][R10.64+0x40], R9 ;  /* 0x000040090a00c986 */ /* 0x0001e2000c101124 */
[----:B------:R-:W-:Y:S05]  /*5b30*/  @P3 BRA `(.L_x_235) ;  /* 0x00000000000c3947 */ /* 0x000fea0003800000 */
[----:B--2---:R-:W0:Y:S02]  /*5b40*/  LDG.E.U8 R157, desc[UR36][R12.64+0x41] ;  /* 0x000041240c9d7981 */ /* 0x004e24000c1e1100 */
[----:B0-----:R-:W-:-:S05]  /*5b50*/  PRMT R9, R157, 0x8880, RZ ;  /* 0x000088809d097816 */ /* 0x001fca00000000ff */
[----:B------:R-:W-:-:S07]  /*5b60*/  IMAD R22, R9, R156, RZ ;  /* 0x0000009c09167224 */ /* 0x000fce00078e02ff */
.L_x_235:
[----:B------:R-:W-:Y:S05]  /*5b70*/  BSYNC B1 ;  /* 0x0000000000017941 */ /* 0x000fea0003800000 */
.L_x_234:
[----:B------:R-:W-:Y:S01]  /*5b80*/  @!P3 IMAD R59, R59, R155, R22 ;  /* 0x0000009b3b3bb224 */ /* 0x000fe200078e0216 */
[----:B------:R-:W-:Y:S04]  /*5b90*/  BSSY B1, `(.L_x_236) ;  /* 0x0000006000017945 */ /* 0x000fe80003800000 */
[----:B------:R0:W-:Y:S01]  /*5ba0*/  @!P3 STG.E.U8 desc[UR36][R10.64+0x41], R59 ;  /* 0x0000413b0a00b986 */ /* 0x0001e2000c101124 */
[----:B------:R-:W-:Y:S05]  /*5bb0*/  @P5 BRA `(.L_x_237) ;  /* 0x00000000000c5947 */ /* 0x000fea0003800000 */
[----:B--2---:R-:W0:Y:S02]  /*5bc0*/  LDG.E.U8 R157, desc[UR36][R4.64+0x48] ;  /* 0x00004824049d7981 */ /* 0x004e24000c1e1100 */
[----:B0-----:R-:W-:-:S05]  /*5bd0*/  PRMT R9, R157, 0x8880, RZ ;  /* 0x000088809d097816 */ /* 0x001fca00000000ff */
[----:B------:R-:W-:-:S07]  /*5be0*/  IMAD R22, R9, R156, RZ ;  /* 0x0000009c09167224 */ /* 0x000fce00078e02ff */
.L_x_237:
[----:B------:R-:W-:Y:S05]  /*5bf0*/  BSYNC B1 ;  /* 0x0000000000017941 */ /* 0x000fea0003800000 */
.L_x_236:
[----:B0-----:R-:W-:Y:S01]  /*5c00*/  @!P5 IMAD R9, R60, R155, R22 ;  /* 0x0000009b3c09d224 */ /* 0x001fe200078e0216 */
[----:B------:R-:W-:Y:S04]  /*5c10*/  BSSY B1, `(.L_x_238) ;  /* 0x0000006000017945 */ /* 0x000fe80003800000 */
[----:B------:R0:W-:Y:S01]  /*5c20*/  @!P5 STG.E.U8 desc[UR36][R6.64+0x48], R9 ;  /* 0x000048090600d986 */ /* 0x0001e2000c101124 */
[----:B------:R-:W-:Y:S05]  /*5c30*/  @P1 BRA `(.L_x_239) ;  /* 0x00000000000c1947 */ /* 0x000fea0003800000 */
[----:B--2---:R-:W0:Y:S02]  /*5c40*/  LDG.E.U8 R157, desc[UR36][R4.64+0x49] ;  /* 0x00004924049d7981 */ /* 0x004e24000c1e1100 */
[----:B0-----:R-:W-:-:S05]  /*5c50*/  PRMT R9, R157, 0x8880, RZ ;  /* 0x000088809d097816 */ /* 0x001fca00000000ff */
[----:B------:R-:W-:-:S07]  /*5c60*/  IMAD R22, R9, R156, RZ ;  /* 0x0000009c09167224 */ /* 0x000fce00078e02ff */
.L_x_239:
[----:B------:R-:W-:Y:S05]  /*5c70*/  BSYNC B1 ;  /* 0x0000000000017941 */ /* 0x000fea0003800000 */
.L_x_238:
        /* <DEDUP_REMOVED lines=11> */
.L_x_241:
[----:B------:R-:W-:Y:S05]  /*5d30*/  BSYNC B1 ;  /* 0x0000000000017941 */ /* 0x000fea0003800000 */
.L_x_240:
[----:B0-----:R-:W-:Y:S01]  /*5d40*/  @!P4 IMAD R9, R62, R155, R22 ;  /* 0x0000009b3e09c224 */ /* 0x001fe200078e0216 */
[----:B------:R-:W-:Y:S04]  /*5d50*/  BSSY B1, `(.L_x_242) ;  /* 0x0000006000017945 */ /* 0x000fe80003800000 */
[----:B------:R0:W-:Y:S01]  /*5d60*/  @!P4 STG.E.U8 desc[UR36][R10.64+0x48], R9 ;  /* 0x000048090a00c986 */ /* 0x0001e2000c101124 */
[----:B------:R-:W-:Y:S05]  /*5d70*/  @P3 BRA `(.L_x_243) ;  /* 0x00000000000c3947 */ /* 0x000fea0003800000 */
[----:B--2---:R-:W0:Y:S02]  /*5d80*/  LDG.E.U8 R157, desc[UR36][R12.64+0x49] ;  /* 0x000049240c9d7981 */ /* 0x004e24000c1e1100 */
[----:B0-----:R-:W-:-:S05]  /*5d90*/  PRMT R9, R157, 0x8880, RZ ;  /* 0x000088809d097816 */ /* 0x001fca00000000ff */
[----:B------:R-:W-:-:S07]  /*5da0*/  IMAD R22, R9, R156, RZ ;  /* 0x0000009c09167224 */ /* 0x000fce00078e02ff */
.L_x_243:
[----:B------:R-:W-:Y:S05]  /*5db0*/  BSYNC B1 ;  /* 0x0000000000017941 */ /* 0x000fea0003800000 */
.L_x_242:
[----:B------:R-:W-:Y:S01]  /*5dc0*/  @!P3 IMAD R63, R63, R155, R22 ;  /* 0x0000009b3f3fb224 */ /* 0x000fe200078e0216 */
[----:B------:R-:W-:Y:S04]  /*5dd0*/  BSSY B1, `(.L_x_244) ;  /* 0x0000006000017945 */ /* 0x000fe80003800000 */
[----:B------:R0:W-:Y:S01]  /*5de0*/  @!P3 STG.E.U8 desc[UR36][R10.64+0x49], R63 ;  /* 0x0000493f0a00b986 */ /* 0x0001e2000c101124 */
[----:B------:R-:W-:Y:S05]  /*5df0*/  @P5 BRA `(.L_x_245) ;  /* 0x00000000000c5947 */ /* 0x000fea0003800000 */
[----:B--2---:R-:W0:Y:S02]  /*5e00*/  LDG.E.U8 R157, desc[UR36][R4.64+0x50] ;  /* 0x00005024049d7981 */ /* 0x004e24000c1e1100 */
[----:B0-----:R-:W-:-:S05]  /*5e10*/  PRMT R9, R157, 0x8880, RZ ;  /* 0x000088809d097816 */ /* 0x001fca00000000ff */
[----:B------:R-:W-:-:S07]  /*5e20*/  IMAD R22, R9, R156, RZ ;  /* 0x0000009c09167224 */ /* 0x000fce00078e02ff */
.L_x_245:
[----:B------:R-:W-:Y:S05]  /*5e30*/  BSYNC B1 ;  /* 0x0000000000017941 */ /* 0x000fea0003800000 */
.L_x_244:
[----:B0-----:R-:W-:Y:S01]  /*5e40*/  @!P5 IMAD R9, R64, R155, R22 ;  /* 0x0000009b4009d224 */ /* 0x001fe200078e0216 */
[----:B------:R-:W-:Y:S04]  /*5e50*/  BSSY B1, `(.L_x_246) ;  /* 0x0000006000017945 */ /* 0x000fe80003800000 */
[----:B------:R0:W-:Y:S01]  /*5e60*/  @!P5 STG.E.U8 desc[UR36][R6.64+0x50], R9 ;  /* 0x000050090600d986 */ /* 0x0001e2000c101124 */
[----:B------:R-:W-:Y:S05]  /*5e70*/  @P1 BRA `(.L_x_247) ;  /* 0x00000000000c1947 */ /* 0x000fea0003800000 */
[----:B--2---:R-:W0:Y:S02]  /*5e80*/  LDG.E.U8 R157, desc[UR36][R4.64+0x51] ;  /* 0x00005124049d7981 */ /* 0x004e24000c1e1100 */
[----:B0-----:R-:W-:-:S05]  /*5e90*/  PRMT R9, R157, 0x8880, RZ ;  /* 0x000088809d097816 */ /* 0x001fca00000000ff */
[----:B------:R-:W-:-:S07]  /*5ea0*/  IMAD R22, R9, R156, RZ ;  /* 0x0000009c09167224 */ /* 0x000fce00078e02ff */
.L_x_247:
[----:B------:R-:W-:Y:S05]  /*5eb0*/  BSYNC B1 ;  /* 0x0000000000017941 */ /* 0x000fea0003800000 */
.L_x_246:
        /* <DEDUP_REMOVED lines=11> */
.L_x_249:
[----:B------:R-:W-:Y:S05]  /*5f70*/  BSYNC B1 ;  /* 0x0000000000017941 */ /* 0x000fea0003800000 */
.L_x_248:
[----:B0-----:R-:W-:Y:S01]  /*5f80*/  @!P4 IMAD R9, R66, R155, R22 ;  /* 0x0000009b4209c224 */ /* 0x001fe200078e0216 */
[----:B------:R-:W-:Y:S04]  /*5f90*/  BSSY B1, `(.L_x_250) ;  /* 0x0000006000017945 */ /* 0x000fe80003800000 */
[----:B------:R0:W-:Y:S01]  /*5fa0*/  @!P4 STG.E.U8 desc[UR36][R10.64+0x50], R9 ;  /* 0x000050090a00c986 */ /* 0x0001e2000c101124 */
[----:B------:R-:W-:Y:S05]  /*5fb0*/  @P3 BRA `(.L_x_251) ;  /* 0x00000000000c3947 */ /* 0x000fea0003800000 */
[----:B--2---:R-:W0:Y:S02]  /*5fc0*/  LDG.E.U8 R157, desc[UR36][R12.64+0x51] ;  /* 0x000051240c9d7981 */ /* 0x004e24000c1e1100 */
[----:B0-----:R-:W-:-:S05]  /*5fd0*/  PRMT R9, R157, 0x8880, RZ ;  /* 0x000088809d097816 */ /* 0x001fca00000000ff */
[----:B------:R-:W-:-:S07]  /*5fe0*/  IMAD R22, R9, R156, RZ ;  /* 0x0000009c09167224 */ /* 0x000fce00078e02ff */
.L_x_251:
[----:B------:R-:W-:Y:S05]  /*5ff0*/  BSYNC B1 ;  /* 0x0000000000017941 */ /* 0x000fea0003800000 */
.L_x_250:
[----:B------:R-:W-:Y:S01]  /*6000*/  @!P3 IMAD R67, R67, R155, R22 ;  /* 0x0000009b4343b224 */ /* 0x000fe200078e0216 */
[----:B------:R-:W-:Y:S04]  /*6010*/  BSSY B1, `(.L_x_252) ;  /* 0x0000006000017945 */ /* 0x000fe80003800000 */
[----:B------:R0:W-:Y:S01]  /*6020*/  @!P3 STG.E.U8 desc[UR36][R10.64+0x51], R67 ;  /* 0x000051430a00b986 */ /* 0x0001e2000c101124 */
[----:B------:R-:W-:Y:S05]  /*6030*/  @P5 BRA `(.L_x_253) ;  /* 0x00000000000c5947 */ /* 0x000fea0003800000 */
[----:B--2---:R-:W0:Y:S02]  /*6040*/  LDG.E.U8 R157, desc[UR36][R4.64+0x58] ;  /* 0x00005824049d7981 */ /* 0x004e24000c1e1100 */
[----:B0-----:R-:W-:-:S05]  /*6050*/  PRMT R9, R157, 0x8880, RZ ;  /* 0x000088809d097816 */ /* 0x001fca00000000ff */
[----:B------:R-:W-:-:S07]  /*6060*/  IMAD R22, R9, R156, RZ ;  /* 0x0000009c09167224 */ /* 0x000fce00078e02ff */
.L_x_253:
[----:B------:R-:W-:Y:S05]  /*6070*/  BSYNC B1 ;  /* 0x0000000000017941 */ /* 0x000fea0003800000 */
.L_x_252:
[----:B0-----:R-:W-:Y:S01]  /*6080*/  @!P5 IMAD R9, R68, R155, R22 ;  /* 0x0000009b4409d224 */ /* 0x001fe200078e0216 */
[----:B------:R-:W-:Y:S04]  /*6090*/  BSSY B1, `(.L_x_254) ;  /* 0x0000006000017945 */ /* 0x000fe80003800000 */
[----:B------:R0:W-:Y:S01]  /*60a0*/  @!P5 STG.E.U8 desc[UR36][R6.64+0x58], R9 ;  /* 0x000058090600d986 */ /* 0x0001e2000c101124 */
[----:B------:R-:W-:Y:S05]  /*60b0*/  @P1 BRA `(.L_x_255) ;  /* 0x00000000000c1947 */ /* 0x000fea0003800000 */
[----:B--2---:R-:W0:Y:S02]  /*60c0*/  LDG.E.U8 R157, desc[UR36][R4.64+0x59] ;  /* 0x00005924049d7981 */ /* 0x004e24000c1e1100 */
[----:B0-----:R-:W-:-:S05]  /*60d0*/  PRMT R9, R157, 0x8880, RZ ;  /* 0x000088809d097816 */ /* 0x001fca00000000ff */
[----:B------:R-:W-:-:S07]  /*60e0*/  IMAD R22, R9, R156, RZ ;  /* 0x0000009c09167224 */ /* 0x000fce00078e02ff */
.L_x_255:
[----:B------:R-:W-:Y:S05]  /*60f0*/  BSYNC B1 ;  /* 0x0000000000017941 */ /* 0x000fea0003800000 */
.L_x_254:
        /* <DEDUP_REMOVED lines=11> */
.L_x_257:
[----:B------:R-:W-:Y:S05]  /*61b0*/  BSYNC B1 ;  /* 0x0000000000017941 */ /* 0x000fea0003800000 */
.L_x_256:
[----:B0-----:R-:W-:Y:S01]  /*61c0*/  @!P4 IMAD R9, R70, R155, R22 ;  /* 0x0000009b4609c224 */ /* 0x001fe200078e0216 */
[----:B------:R-:W-:Y:S04]  /*61d0*/  BSSY B1, `(.L_x_258) ;  /* 0x0000006000017945 */ /* 0x000fe80003800000 */
[----:B------:R0:W-:Y:S01]  /*61e0*/  @!P4 STG.E.U8 desc[UR36][R10.64+0x58], R9 ;  /* 0x000058090a00c986 */ /* 0x0001e2000c101124 */
[----:B------:R-:W-:Y:S05]  /*61f0*/  @P3 BRA `(.L_x_259) ;  /* 0x00000000000c3947 */ /* 0x000fea0003800000 */
[----:B--2---:R-:W0:Y:S02]  /*6200*/  LDG.E.U8 R157, desc[UR36][R12.64+0x59] ;  /* 0x000059240c9d7981 */ /* 0x004e24000c1e1100 */
[----:B0-----:R-:W-:-:S05]  /*6210*/  PRMT R9, R157, 0x8880, RZ ;  /* 0x000088809d097816 */ /* 0x001fca00000000ff */
[----:B------:R-:W-:-:S07]  /*6220*/  IMAD R22, R9, R156, RZ ;  /* 0x0000009c09167224 */ /* 0x000fce00078e02ff */
.L_x_259:
[----:B------:R-:W-:Y:S05]  /*6230*/  BSYNC B1 ;  /* 0x0000000000017941 */ /* 0x000fea0003800000 */
.L_x_258:
[----:B------:R-:W-:Y:S01]  /*6240*/  @!P3 IMAD R71, R71, R155, R22 ;  /* 0x0000009b4747b224 */ /* 0x000fe200078e0216 */
[----:B------:R-:W-:Y:S04]  /*6250*/  BSSY B1, `(.L_x_260) ;  /* 0x0000006000017945 */ /* 0x000fe80003800000 */
[----:B------:R0:W-:Y:S01]  /*6260*/  @!P3 STG.E.U8 desc[UR36][R10.64+0x59], R71 ;  /* 0x000059470a00b986 */ /* 0x0001e2000c101124 */
[----:B------:R-:W-:Y:S05]  /*6270*/  @P5 BRA `(.L_x_261) ;  /* 0x00000000000c5947 */ /* 0x000fea0003800000 */
[----:B--2---:R-:W0:Y:S02]  /*6280*/  LDG.E.U8 R157, desc[UR36][R4.64+0x60] ;  /* 0x00006024049d7981 */ /* 0x004e24000c1e1100 */
[----:B0-----:R-:W-:-:S05]  /*6290*/  PRMT R9, R157, 0x8880, RZ ;  /* 0x000088809d097816 */ /* 0x001fca00000000ff */
[----:B------:R-:W-:-:S07]  /*62a0*/  IMAD R22, R9, R156, RZ ;  /* 0x0000009c09167224 */ /* 0x000fce00078e02ff */
.L_x_261:
[----:B------:R-:W-:Y:S05]  /*62b0*/  BSYNC B1 ;  /* 0x0000000000017941 */ /* 0x000fea0003800000 */
.L_x_260:
[----:B0-----:R-:W-:Y:S01]  /*62c0*/  @!P5 IMAD R9, R72, R155, R22 ;  /* 0x0000009b4809d224 */ /* 0x001fe200078e0216 */
[----:B------:R-:W-:Y:S04]  /*62d0*/  BSSY B1, `(.L_x_262) ;  /* 0x0000006000017945 */ /* 0x000fe80003800000 */
[----:B------:R0:W-:Y:S01]  /*62e0*/  @!P5 STG.E.U8 desc[UR36][R6.64+0x60], R9 ;  /* 0x000060090600d986 */ /* 0x0001e2000c101124 */
[----:B------:R-:W-:Y:S05]  /*62f0*/  @P1 BRA `(.L_x_263) ;  /* 0x00000000000c1947 */ /* 0x000fea0003800000 */
[----:B--2---:R-:W0:Y:S02]  /*6300*/  LDG.E.U8 R157, desc[UR36][R4.64+0x61] ;  /* 0x00006124049d7981 */ /* 0x004e24000c1e1100 */
[----:B0-----:R-:W-:-:S05]  /*6310*/  PRMT R9, R157, 0x8880, RZ ;  /* 0x000088809d097816 */ /* 0x001fca00000000ff */
[----:B------:R-:W-:-:S07]  /*6320*/  IMAD R22, R9, R156, RZ ;  /* 0x0000009c09167224 */ /* 0x000fce00078e02ff */
.L_x_263:
[----:B------:R-:W-:Y:S05]  /*6330*/  BSYNC B1 ;  /* 0x0000000000017941 */ /* 0x000fea0003800000 */
.L_x_262:
        /* <DEDUP_REMOVED lines=11> */
.L_x_265:
[----:B------:R-:W-:Y:S05]  /*63f0*/  BSYNC B1 ;  /* 0x0000000000017941 */ /* 0x000fea0003800000 */
.L_x_264:
[----:B0-----:R-:W-:Y:S01]  /*6400*/  @!P4 IMAD R9, R74, R155, R22 ;  /* 0x0000009b4a09c224 */ /* 0x001fe200078e0216 */
[----:B------:R-:W-:Y:S04]  /*6410*/  BSSY B1, `(.L_x_266) ;  /* 0x0000006000017945 */ /* 0x000fe80003800000 */
[----:B------:R0:W-:Y:S01]  /*6420*/  @!P4 STG.E.U8 desc[UR36][R10.64+0x60], R9 ;  /* 0x000060090a00c986 */ /* 0x0001e2000c101124 */
[----:B------:R-:W-:Y:S05]  /*6430*/  @P3 BRA `(.L_x_267) ;  /* 0x00000000000c3947 */ /* 0x000fea0003800000 */
[----:B--2---:R-:W0:Y:S02]  /*6440*/  LDG.E.U8 R157, desc[UR36][R12.64+0x61] ;  /* 0x000061240c9d7981 */ /* 0x004e24000c1e1100 */
[----:B0-----:R-:W-:-:S05]  /*6450*/  PRMT R9, R157, 0x8880, RZ ;  /* 0x000088809d097816 */ /* 0x001fca00000000ff */
[----:B------:R-:W-:-:S07]  /*6460*/  IMAD R22, R9, R156, RZ ;  /* 0x0000009c09167224 */ /* 0x000fce00078e02ff */
.L_x_267:
[----:B------:R-:W-:Y:S05]  /*6470*/  BSYNC B1 ;  /* 0x0000000000017941 */ /* 0x000fea0003800000 */
.L_x_266:
[----:B------:R-:W-:Y:S01]  /*6480*/  @!P3 IMAD R75, R75, R155, R22 ;  /* 0x0000009b4b4bb224 */ /* 0x000fe200078e0216 */
[----:B------:R-:W-:Y:S04]  /*6490*/  BSSY B1, `(.L_x_268) ;  /* 0x0000006000017945 */ /* 0x000fe80003800000 */
[----:B------:R0:W-:Y:S01]  /*64a0*/  @!P3 STG.E.U8 desc[UR36][R10.64+0x61], R75 ;  /* 0x0000614b0a00b986 */ /* 0x0001e2000c101124 */
[----:B------:R-:W-:Y:S05]  /*64b0*/  @P5 BRA `(.L_x_269) ;  /* 0x00000000000c5947 */ /* 0x000fea0003800000 */
[----:B--2---:R-:W0:Y:S02]  /*64c0*/  LDG.E.U8 R157, desc[UR36][R4.64+0x68] ;  /* 0x00006824049d7981 */ /* 0x004e24000c1e1100 */
[----:B0-----:R-:W-:-:S05]  /*64d0*/  PRMT R9, R157, 0x8880, RZ ;  /* 0x000088809d097816 */ /* 0x001fca00000000ff */
[----:B------:R-:W-:-:S07]  /*64e0*/  IMAD R22, R9, R156, RZ ;  /* 0x0000009c09167224 */ /* 0x000fce00078e02ff */
.L_x_269:
[----:B------:R-:W-:Y:S05]  /*64f0*/  BSYNC B1 ;  /* 0x0000000000017941 */ /* 0x000fea0003800000 */
.L_x_268:
[----:B0-----:R-:W-:Y:S01]  /*6500*/  @!P5 IMAD R9, R76, R155, R22 ;  /* 0x0000009b4c09d224 */ /* 0x001fe200078e0216 */
[----:B------:R-:W-:Y:S04]  /*6510*/  BSSY B1, `(.L_x_270) ;  /* 0x0000006000017945 */ /* 0x000fe80003800000 */
[----:B------:R0:W-:Y:S01]  /*6520*/  @!P5 STG.E.U8 desc[UR36][R6.64+0x68], R9 ;  /* 0x000068090600d986 */ /* 0x0001e2000c101124 */
[----:B------:R-:W-:Y:S05]  /*6530*/  @P1 BRA `(.L_x_271) ;  /* 0x00000000000c1947 */ /* 0x000fea0003800000 */
[----:B--2---:R-:W0:Y:S02]  /*6540*/  LDG.E.U8 R157, desc[UR36][R4.64+0x69] ;  /* 0x00006924049d7981 */ /* 0x004e24000c1e1100 */
[----:B0-----:R-:W-:-:S05]  /*6550*/  PRMT R9, R157, 0x8880, RZ ;  /* 0x000088809d097816 */ /* 0x001fca00000000ff */
[----:B------:R-:W-:-:S07]  /*6560*/  IMAD R22, R9, R156, RZ ;  /* 0x0000009c09167224 */ /* 0x000fce00078e02ff */
.L_x_271:
[----:B------:R-:W-:Y:S05]  /*6570*/  BSYNC B1 ;  /* 0x0000000000017941 */ /* 0x000fea0003800000 */
.L_x_270:
        /* <DEDUP_REMOVED lines=11> */
.L_x_273:
[----:B------:R-:W-:Y:S05]  /*6630*/  BSYNC B1 ;  /* 0x0000000000017941 */ /* 0x000fea0003800000 */
.L_x_272:
[----:B0-----:R-:W-:Y:S01]  /*6640*/  @!P4 IMAD R9, R78, R155, R22 ;  /* 0x0000009b4e09c224 */ /* 0x001fe200078e0216 */
[----:B------:R-:W-:Y:S04]  /*6650*/  BSSY B1, `(.L_x_274) ;  /* 0x0000006000017945 */ /* 0x000fe80003800000 */
[----:B------:R0:W-:Y:S01]  /*6660*/  @!P4 STG.E.U8 desc[UR36][R10.64+0x68], R9 ;  /* 0x000068090a00c986 */ /* 0x0001e2000c101124 */
[----:B------:R-:W-:Y:S05]  /*6670*/  @P3 BRA `(.L_x_275) ;  /* 0x00000000000c3947 */ /* 0x000fea0003800000 */
[----:B--2---:R-:W0:Y:S02]  /*6680*/  LDG.E.U8 R157, desc[UR36][R12.64+0x69] ;  /* 0x000069240c9d7981 */ /* 0x004e24000c1e1100 */
[----:B0-----:R-:W-:-:S05]  /*6690*/  PRMT R9, R157, 0x8880, RZ ;  /* 0x000088809d097816 */ /* 0x001fca00000000ff */
[----:B------:R-:W-:-:S07]  /*66a0*/  IMAD R22, R9, R156, RZ ;  /* 0x0000009c09167224 */ /* 0x000fce00078e02ff */
.L_x_275:
[----:B------:R-:W-:Y:S05]  /*66b0*/  BSYNC B1 ;  /* 0x0000000000017941 */ /* 0x000fea0003800000 */
.L_x_274:
[----:B------:R-:W-:Y:S01]  /*66c0*/  @!P3 IMAD R79, R79, R155, R22 ;  /* 0x0000009b4f4fb224 */ /* 0x000fe200078e0216 */
[----:B------:R-:W-:Y:S04]  /*66d0*/  BSSY B1, `(.L_x_276) ;  /* 0x0000006000017945 */ /* 0x000fe80003800000 */
[----:B------:R0:W-:Y:S01]  /*66e0*/  @!P3 STG.E.U8 desc[UR36][R10.64+0x69], R79 ;  /* 0x0000694f0a00b986 */ /* 0x0001e2000c101124 */
[----:B------:R-:W-:Y:S05]  /*66f0*/  @P5 BRA `(.L_x_277) ;  /* 0x00000000000c5947 */ /* 0x000fea0003800000 */
[----:B--2---:R-:W0:Y:S02]  /*6700*/  LDG.E.U8 R157, desc[UR36][R4.64+0x70] ;  /* 0x00007024049d7981 */ /* 0x004e24000c1e1100 */
[----:B0-----:R-:W-:-:S05]  /*6710*/  PRMT R9, R157, 0x8880, RZ ;  /* 0x000088809d097816 */ /* 0x001fca00000000ff */
[----:B------:R-:W-:-:S07]  /*6720*/  IMAD R22, R9, R156, RZ ;  /* 0x0000009c09167224 */ /* 0x000fce00078e02ff */
.L_x_277:
[----:B------:R-:W-:Y:S05]  /*6730*/  BSYNC B1 ;  /* 0x0000000000017941 */ /* 0x000fea0003800000 */
.L_x_276:
[----:B0-----:R-:W-:Y:S01]  /*6740*/  @!P5 IMAD R9, R80, R155, R22 ;  /* 0x0000009b5009d224 */ /* 0x001fe200078e0216 */
[----:B------:R-:W-:Y:S04]  /*6750*/  BSSY B1, `(.L_x_278) ;  /* 0x0000006000017945 */ /* 0x000fe80003800000 */
[----:B------:R0:W-:Y:S01]  /*6760*/  @!P5 STG.E.U8 desc[UR36][R6.64+0x70], R9 ;  /* 0x000070090600d986 */ /* 0x0001e2000c101124 */
[----:B------:R-:W-:Y:S05]  /*6770*/  @P1 BRA `(.L_x_279) ;  /* 0x00000000000c1947 */ /* 0x000fea0003800000 */
[----:B--2---:R-:W0:Y:S02]  /*6780*/  LDG.E.U8 R157, desc[UR36][R4.64+0x71] ;  /* 0x00007124049d7981 */ /* 0x004e24000c1e1100 */
[----:B0-----:R-:W-:-:S05]  /*6790*/  PRMT R9, R157, 0x8880, RZ ;  /* 0x000088809d097816 */ /* 0x001fca00000000ff */
[----:B------:R-:W-:-:S07]  /*67a0*/  IMAD R22, R9, R156, RZ ;  /* 0x0000009c09167224 */ /* 0x000fce00078e02ff */
.L_x_279:
[----:B------:R-:W-:Y:S05]  /*67b0*/  BSYNC B1 ;  /* 0x0000000000017941 */ /* 0x000fea0003800000 */
.L_x_278:
[----:B------:R-:W-:Y:S01]  /*67c0*/  ISETP.LT.OR P4, PT, R3, 0x71, !P0 ;  /* 0x000000710300780c */ /* 0x000fe20004781670 */
[----:B------:R-:W-:Y:S01]  /*67d0*/  @!P1 IMAD R81, R81, R155, R22 ;  /* 0x0000009b51519224 */ /* 0x000fe200078e0216 */
[----:B------:R-:W-:Y:S01]  /*67e0*/  BSSY B1, `(.L_x_280) ;  /* 0x000000a000017945 */ /* 0x000fe20003800000 */
[C---:B------:R-:W-:Y:S02]  /*67f0*/  ISETP.LT.OR P3, PT, R3.reuse, 0x72, !P0 ;  /* 0x000000720300780c */ /* 0x040fe40004761670 */
        /* <DEDUP_REMOVED lines=8> */
.L_x_281:
[----:B------:R-:W-:Y:S05]  /*6880*/  BSYNC B1 ;  /* 0x0000000000017941 */ /* 0x000fea0003800000 */
.L_x_280:
[----:B0-----:R-:W-:Y:S01]  /*6890*/  @!P4 IMAD R9, R82, R155, R22 ;  /* 0x0000009b5209c224 */ /* 0x001fe200078e0216 */
[----:B------:R-:W-:Y:S04]  /*68a0*/  BSSY B1, `(.L_x_282) ;  /* 0x0000006000017945 */ /* 0x000fe80003800000 */
[----:B------:R0:W-:Y:S01]  /*68b0*/  @!P4 STG.E.U8 desc[UR36][R10.64+0x70], R9 ;  /* 0x000070090a00c986 */ /* 0x0001e2000c101124 */
[----:B------:R-:W-:Y:S05]  /*68c0*/  @P3 BRA `(.L_x_283) ;  /* 0x00000000000c3947 */ /* 0x000fea0003800000 */
[----:B--2---:R-:W0:Y:S02]  /*68d0*/  LDG.E.U8 R157, desc[UR36][R12.64+0x71] ;  /* 0x000071240c9d7981 */ /* 0x004e24000c1e1100 */
[----:B0-----:R-:W-:-:S05]  /*68e0*/  PRMT R9, R157, 0x8880, RZ ;  /* 0x000088809d097816 */ /* 0x001fca00000000ff */
[----:B------:R-:W-:-:S07]  /*68f0*/  IMAD R22, R9, R156, RZ ;  /* 0x0000009c09167224 */ /* 0x000fce00078e02ff */
.L_x_283:
[----:B------:R-:W-:Y:S05]  /*6900*/  BSYNC B1 ;  /* 0x0000000000017941 */ /* 0x000fea0003800000 */
.L_x_282:
[----:B------:R-:W-:Y:S01]  /*6910*/  @!P3 IMAD R83, R83, R155, R22 ;  /* 0x0000009b5353b224 */ /* 0x000fe200078e0216 */
[----:B------:R-:W-:Y:S04]  /*6920*/  BSSY B1, `(.L_x_284) ;  /* 0x0000006000017945 */ /* 0x000fe80003800000 */
[----:B------:R0:W-:Y:S01]  /*6930*/  @!P3 STG.E.U8 desc[UR36][R10.64+0x71], R83 ;  /* 0x000071530a00b986 */ /* 0x0001e2000c101124 */
[----:B------:R-:W-:Y:S05]  /*6940*/  @P1 BRA `(.L_x_285) ;  /* 0x00000000000c1947 */ /* 0x000fea0003800000 */
[----:B--2---:R-:W0:Y:S02]  /*6950*/  LDG.E.U8 R157, desc[UR36][R4.64+0x78] ;  /* 0x00007824049d7981 */ /* 0x004e24000c1e1100 */
[----:B0-----:R-:W-:-:S05]  /*6960*/  PRMT R9, R157, 0x8880, RZ ;  /* 0x000088809d097816 */ /* 0x001fca00000000ff */
[----:B------:R-:W-:-:S07]  /*6970*/  IMAD R22, R9, R156, RZ ;  /* 0x0000009c09167224 */ /* 0x000fce00078e02ff */
.L_x_285:
[----:B------:R-:W-:Y:S05]  /*6980*/  BSYNC B1 ;  /* 0x0000000000017941 */ /* 0x000fea0003800000 */
.L_x_284:
[----:B0-----:R-:W-:Y:S01]  /*6990*/  @!P1 IMAD R9, R84, R155, R22 ;  /* 0x0000009b54099224 */ /* 0x001fe200078e0216 */
[----:B------:R-:W-:Y:S04]  /*69a0*/  BSSY B1, `(.L_x_286) ;  /* 0x0000006000017945 */ /* 0x000fe80003800000 */
[----:B------:R0:W-:Y:S01]  /*69b0*/  @!P1 STG.E.U8 desc[UR36][R6.64+0x78], R9 ;  /* 0x0000780906009986 */ /* 0x0001e2000c101124 */
[----:B------:R-:W-:Y:S05]  /*69c0*/  @P2 BRA `(.L_x_287) ;  /* 0x00000000000c2947 */ /* 0x000fea0003800000 */
[----:B--2---:R-:W0:Y:S02]  /*69d0*/  LDG.E.U8 R157, desc[UR36][R4.64+0x79] ;  /* 0x00007924049d7981 */ /* 0x004e24000c1e1100 */
[----:B0-----:R-:W-:-:S05]  /*69e0*/  PRMT R9, R157, 0x8880, RZ ;  /* 0x000088809d097816 */ /* 0x001fca00000000ff */
[----:B------:R-:W-:-:S07]  /*69f0*/  IMAD R22, R9, R156, RZ ;  /* 0x0000009c09167224 */ /* 0x000fce00078e02ff */
.L_x_287:
[----:B------:R-:W-:Y:S05]  /*6a00*/  BSYNC B1 ;  /* 0x0000000000017941 */ /* 0x000fea0003800000 */
.L_x_286:
[----:B------:R-:W-:Y:S01]  /*6a10*/  @!P2 IMAD R85, R85, R155, R22 ;  /* 0x0000009b5555a224 */ /* 0x000fe200078e0216 */
[----:B------:R-:W-:Y:S04]  /*6a20*/  BSSY B1, `(.L_x_288) ;  /* 0x0000006000017945 */ /* 0x000fe80003800000 */
[----:B------:R0:W-:Y:S01]  /*6a30*/  @!P2 STG.E.U8 desc[UR36][R6.64+0x79], R85 ;  /* 0x000079550600a986 */ /* 0x0001e2000c101124 */
[----:B------:R-:W-:Y:S05]  /*6a40*/  @P5 BRA `(.L_x_289) ;  /* 0x00000000000c5947 */ /* 0x000fea0003800000 */
[----:B--2---:R-:W2:Y:S02]  /*6a50*/  LDG.E.U8 R157, desc[UR36][R12.64+0x78] ;  /* 0x000078240c9d7981 */ /* 0x004ea4000c1e1100 */
[----:B--2---:R-:W-:-:S05]  /*6a60*/  PRMT R5, R157, 0x8880, RZ ;  /* 0x000088809d057816 */ /* 0x004fca00000000ff */
[----:B------:R-:W-:-:S07]  /*6a70*/  IMAD R22, R5, R156, RZ ;  /* 0x0000009c05167224 */ /* 0x000fce00078e02ff */
.L_x_289:
[----:B------:R-:W-:Y:S05]  /*6a80*/  BSYNC B1 ;  /* 0x0000000000017941 */ /* 0x000fea0003800000 */
.L_x_288:
[----:B------:R-:W-:Y:S01]  /*6a90*/  @!P5 IMAD R5, R86, R155, R22 ;  /* 0x0000009b5605d224 */ /* 0x000fe200078e0216 */
[----:B------:R-:W-:Y:S01]  /*6aa0*/  ISETP.LT.OR P0, PT, R3, 0x7a, !P0 ;  /* 0x0000007a0300780c */ /* 0x000fe20004701670 */
[----:B------:R-:W-:Y:S03]  /*6ab0*/  BSSY B1, `(.L_x_290) ;  /* 0x0000006000017945 */ /* 0x000fe60003800000 */
[----:B------:R0:W-:Y:S09]  /*6ac0*/  @!P5 STG.E.U8 desc[UR36][R10.64+0x78], R5 ;  /* 0x000078050a00d986 */ /* 0x0001f2000c101124 */
[----:B------:R-:W-:Y:S05]  /*6ad0*/  @P0 BRA `(.L_x_291) ;  /* 0x00000000000c0947 */ /* 0x000fea0003800000 */
[----:B--2---:R-:W2:Y:S02]  /*6ae0*/  LDG.E.U8 R157, desc[UR36][R12.64+0x79] ;  /* 0x000079240c9d7981 */ /* 0x004ea4000c1e1100 */
[----:B--2---:R-:W-:-:S05]  /*6af0*/  PRMT R3, R157, 0x8880, RZ ;  /* 0x000088809d037816 */ /* 0x004fca00000000ff */
[----:B------:R-:W-:-:S07]  /*6b00*/  IMAD R22, R3, R156, RZ ;  /* 0x0000009c03167224 */ /* 0x000fce00078e02ff */
.L_x_291:
[----:B------:R-:W-:Y:S05]  /*6b10*/  BSYNC B1 ;  /* 0x0000000000017941 */ /* 0x000fea0003800000 */
.L_x_290:
[----:B------:R-:W-:Y:S01]  /*6b20*/  IMAD R87, R87, R155, R22 ;  /* 0x0000009b57577224 */ /* 0x000fe200078e0216 */
[----:B------:R-:W-:Y:S06]  /*6b30*/  @P0 BRA `(.L_x_292) ;  /* 0x0000001800180947 */ /* 0x000fec0003800000 */
[----:B------:R0:W-:Y:S01]  /*6b40*/  STG.E.U8 desc[UR36][R10.64+0x79], R87 ;  /* 0x000079570a007986 */ /* 0x0001e2000c101124 */
[----:B------:R-:W-:Y:S05]  /*6b50*/  BRA `(.L_x_292) ;  /* 0x0000001800107947 */ /* 0x000fea0003800000 */
.L_x_35:
[C---:B------:R-:W-:Y:S02]  /*6b60*/  ISETP.GE.AND P2, PT, R0.reuse, 0x1, PT ;  /* 0x000000010000780c */ /* 0x040fe40003f46270 */
[----:B------:R-:W-:Y:S02]  /*6b70*/  ISETP.GE.AND P0, PT, R0, 0x9, PT ;  /* 0x000000090000780c */ /* 0x000fe40003f06270 */
[C---:B------:R-:W-:Y:S02]  /*6b80*/  ISETP.LT.OR P3, PT, R3.reuse, 0x1, !P2 ;  /* 0x000000010300780c */ /* 0x040fe40005761670 */
[C---:B------:R-:W-:Y:S02]  /*6b90*/  ISETP.LT.OR P5, PT, R3.reuse, 0x2, !P2 ;  /* 0x000000020300780c */ /* 0x040fe400057a1670 */
[C---:B------:R-:W-:Y:S02]  /*6ba0*/  ISETP.LT.OR P1, PT, R3.reuse, 0x1, !P0 ;  /* 0x000000010300780c */ /* 0x040fe40004721670 */
[----:B------:R-:W-:-:S07]  /*6bb0*/  ISETP.LT.OR P4, PT, R3, 0x2, !P0 ;  /* 0x000000020300780c */ /* 0x000fce0004781670 */
[-C--:B------:R-:W-:Y:S02]  /*6bc0*/  @!P3 IMAD R5, R88, R155.reuse, RZ ;  /* 0x0000009b5805b224 */ /* 0x080fe400078e02ff */
[-C--:B------:R-:W-:Y:S02]  /*6bd0*/  @!P5 IMAD R89, R89, R155.reuse, RZ ;  /* 0x0000009b5959d224 */ /* 0x080fe400078e02ff */
[-C--:B------:R-:W-:Y:S01]  /*6be0*/  @!P1 IMAD R13, R90, R155.reuse, RZ ;  /* 0x0000009b5a0d9224 */ /* 0x080fe200078e02ff */
[----:B------:R0:W-:Y:S01]  /*6bf0*/  @!P3 STG.E.U8 desc[UR36][R160.64], R5 ;  /* 0x00000005a000b986 */ /* 0x0001e2000c101124 */
[----:B------:R-:W-:Y:S01]  /*6c00*/  ISETP.LT.OR P3, PT, R3, 0x9, !P2 ;  /* 0x000000090300780c */ /* 0x000fe20005761670 */
[----:B------:R-:W-:Y:S02]  /*6c10*/  @!P4 IMAD R91, R91, R155, RZ ;  /* 0x0000009b5b5bc224 */ /* 0x000fe400078e02ff */
[----:B------:R-:W-:Y:S01]  /*6c20*/  @!P5 STG.E.U8 desc[UR36][R160.64+0x1], R89 ;  /* 0x00000159a000d986 */ /* 0x000fe2000c101124 */
[----:B------:R-:W-:-:S03]  /*6c30*/  ISETP.LT.OR P5, PT, R3, 0xa, !P2 ;  /* 0x0000000a0300780c */ /* 0x000fc600057a1670 */
[----:B------:R1:W-:Y:S01]  /*6c40*/  @!P1 STG.E.U8 desc[UR36][R8.64], R13 ;  /* 0x0000000d08009986 */ /* 0x0003e2000c101124 */
[----:B------:R-:W-:-:S03]  /*6c50*/  ISETP.LT.OR P1, PT, R3, 0x9, !P0 ;  /* 0x000000090300780c */ /* 0x000fc60004721670 */
[----:B------:R-:W-:Y:S01]  /*6c60*/  @!P4 STG.E.U8 desc[UR36][R8.64+0x1], R91 ;  /* 0x0000015b0800c986 */ /* 0x000fe2000c101124 */
[----:B------:R-:W-:Y:S01]  /*6c70*/  ISETP.LT.OR P4, PT, R3, 0xa, !P0 ;  /* 0x0000000a0300780c */ /* 0x000fe20004781670 */
[----:B------:R-:W-:-:S04]  /*6c80*/  @!P3 IMAD R15, R92, R155, RZ ;  /* 0x0000009b5c0fb224 */ /* 0x000fc800078e02ff */
[-C--:B------:R-:W-:Y:S01]  /*6c90*/  @!P5 IMAD R93, R93, R155.reuse, RZ ;  /* 0x0000009b5d5dd224 */ /* 0x080fe200078e02ff */
[----:B------:R3:W-:Y:S01]  /*6ca0*/  @!P3 STG.E.U8 desc[UR36][R160.64+0x8], R15 ;  /* 0x0000080fa000b986 */ /* 0x0007e2000c101124 */
[C---:B------:R-:W-:Y:S02]  /*6cb0*/  ISETP.LT.OR P3, PT, R3.reuse, 0x11, !P2 ;  /* 0x000000110300780c */ /* 0x040fe40005761670 */
[-C--:B0-----:R-:W-:Y:S01]  /*6cc0*/  @!P1 IMAD R5, R94, R155.reuse, RZ ;  /* 0x0000009b5e059224 */ /* 0x081fe200078e02ff */
[----:B------:R-:W-:Y:S01]  /*6cd0*/  @!P5 STG.E.U8 desc[UR36][R160.64+0x9], R93 ;  /* 0x0000095da000d986 */ /* 0x000fe2000c101124 */
[----:B------:R-:W-:Y:S02]  /*6ce0*/  ISETP.LT.OR P5, PT, R3, 0x12, !P2 ;  /* 0x000000120300780c */ /* 0x000fe400057a1670 */
[----:B------:R-:W-:Y:S01]  /*6cf0*/  @!P4 IMAD R95, R95, R155, RZ ;  /* 0x0000009b5f5fc224 */ /* 0x000fe200078e02ff */
[----:B------:R0:W-:Y:S01]  /*6d00*/  @!P1 STG.E.U8 desc[UR36][R8.64+0x8], R5 ;  /* 0x0000080508009986 */ /* 0x0001e2000c101124 */
[----:B------:R-:W-:-:S03]  /*6d10*/  ISETP.LT.OR P1, PT, R3, 0x11, !P0 ;  /* 0x000000110300780c */ /* 0x000fc60004721670 */
[----:B------:R-:W-:Y:S01]  /*6d20*/  @!P4 STG.E.U8 desc[UR36][R8.64+0x9], R95 ;  /* 0x0000095f0800c986 */ /* 0x000fe2000c101124 */
[----:B------:R-:W-:Y:S01]  /*6d30*/  ISETP.LT.OR P4, PT, R3, 0x12, !P0 ;  /* 0x000000120300780c */ /* 0x000fe20004781670 */
[----:B-1----:R-:W-:-:S04]  /*6d40*/  @!P3 IMAD R13, R96, R155, RZ ;  /* 0x0000009b600db224 */ /* 0x002fc800078e02ff */
[-C--:B------:R-:W-:Y:S01]  /*6d50*/  @!P5 IMAD R97, R97, R155.reuse, RZ ;  /* 0x0000009b6161d224 */ /* 0x080fe200078e02ff */
[----:B------:R1:W-:Y:S01]  /*6d60*/  @!P3 STG.E.U8 desc[UR36][R160.64+0x10], R13 ;  /* 0x0000100da000b986 */ /* 0x0003e2000c101124 */
[C---:B------:R-:W-:Y:S02]  /*6d70*/  ISETP.LT.OR P3, PT, R3.reuse, 0x19, !P2 ;  /* 0x000000190300780c */ /* 0x040fe40005761670 */
[-C--:B---3--:R-:W-:Y:S01]  /*6d80*/  @!P1 IMAD R15, R98, R155.reuse, RZ ;  /* 0x0000009b620f9224 */ /* 0x088fe200078e02ff */
[----:B------:R-:W-:Y:S01]  /*6d90*/  @!P5 STG.E.U8 desc[UR36][R160.64+0x11], R97 ;  /* 0x00001161a000d986 */ /* 0x000fe2000c101124 */
[----:B------:R-:W-:Y:S02]  /*6da0*/  ISETP.LT.OR P5, PT, R3, 0x1a, !P2 ;  /* 0x0000001a0300780c */ /* 0x000fe400057a1670 */
[----:B------:R-:W-:Y:S01]  /*6db0*/  @!P4 IMAD R99, R99, R155, RZ ;  /* 0x0000009b6363c224 */ /* 0x000fe200078e02ff */
[----:B------:R3:W-:Y:S01]  /*6dc0*/  @!P1 STG.E.U8 desc[UR36][R8.64+0x10], R15 ;  /* 0x0000100f08009986 */ /* 0x0007e2000c101124 */
[----:B------:R-:W-:-:S03]  /*6dd0*/  ISETP.LT.OR P1, PT, R3, 0x19, !P0 ;  /* 0x000000190300780c */ /* 0x000fc60004721670 */
[----:B------:R-:W-:Y:S01]  /*6de0*/  @!P4 STG.E.U8 desc[UR36][R8.64+0x11], R99 ;  /* 0x000011630800c986 */ /* 0x000fe2000c101124 */
[----:B------:R-:W-:Y:S01]  /*6df0*/  ISETP.LT.OR P4, PT, R3, 0x1a, !P0 ;  /* 0x0000001a0300780c */ /* 0x000fe20004781670 */
[----:B0-----:R-:W-:-:S04]  /*6e00*/  @!P3 IMAD R5, R100, R155, RZ ;  /* 0x0000009b6405b224 */ /* 0x001fc800078e02ff */
[-C--:B------:R-:W-:Y:S01]  /*6e10*/  @!P5 IMAD R101, R101, R155.reuse, RZ ;  /* 0x0000009b6565d224 */ /* 0x080fe200078e02ff */
[----:B------:R0:W-:Y:S01]  /*6e20*/  @!P3 STG.E.U8 desc[UR36][R160.64+0x18], R5 ;  /* 0x00001805a000b986 */ /* 0x0001e2000c101124 */
[C---:B------:R-:W-:Y:S02]  /*6e30*/  ISETP.LT.OR P3, PT, R3.reuse, 0x21, !P2 ;  /* 0x000000210300780c */ /* 0x040fe40005761670 */
[-C--:B-1----:R-:W-:Y:S01]  /*6e40*/  @!P1 IMAD R13, R102, R155.reuse, RZ ;  /* 0x0000009b660d9224 */ /* 0x082fe200078e02ff */
[----:B------:R-:W-:Y:S01]  /*6e50*/  @!P5 STG.E.U8 desc[UR36][R160.64+0x19], R101 ;  /* 0x00001965a000d986 */ /* 0x000fe2000c101124 */
[----:B------:R-:W-:Y:S02]  /*6e60*/  ISETP.LT.OR P5, PT, R3, 0x22, !P2 ;  /* 0x000000220300780c */ /* 0x000fe400057a1670 */
[----:B------:R-:W-:Y:S01]  /*6e70*/  @!P4 IMAD R103, R103, R155, RZ ;  /* 0x0000009b6767c224 */ /* 0x000fe200078e02ff */
[----:B------:R1:W-:Y:S01]  /*6e80*/  @!P1 STG.E.U8 desc[UR36][R8.64+0x18], R13 ;  /* 0x0000180d08009986 */ /* 0x0003e2000c101124 */
[----:B------:R-:W-:-:S03]  /*6e90*/  ISETP.LT.OR P1, PT, R3, 0x21, !P0 ;  /* 0x000000210300780c */ /* 0x000fc60004721670 */
[----:B------:R-:W-:Y:S01]  /*6ea0*/  @!P4 STG.E.U8 desc[UR36][R8.64+0x19], R103 ;  /* 0x000019670800c986 */ /* 0x000fe2000c101124 */
[----:B------:R-:W-:Y:S01]  /*6eb0*/  ISETP.LT.OR P4, PT, R3, 0x22, !P0 ;  /* 0x000000220300780c */ /* 0x000fe20004781670 */
[----:B---3--:R-:W-:-:S04]  /*6ec0*/  @!P3 IMAD R15, R104, R155, RZ ;  /* 0x0000009b680fb224 */ /* 0x008fc800078e02ff */
        /* <DEDUP_REMOVED lines=128> */
[----:B------:R-:W-:-:S02]  /*76d0*/  ISETP.GE.AND P1, PT, R0, 0x81, PT ;  /* 0x000000810000780c */ /* 0x000fc40003f26270 */
[C---:B------:R-:W-:Y:S01]  /*76e0*/  ISETP.LT.OR P5, PT, R3.reuse, 0x79, !P0 ;  /* 0x000000790300780c */ /* 0x040fe200047a1670 */
[----:B------:R-:W-:Y:S01]  /*76f0*/  @!P4 STG.E.U8 desc[UR36][R8.64+0x71], R147 ;  /* 0x000071930800c986 */ /* 0x000fe2000c101124 */
[C---:B------:R-:W-:Y:S01]  /*7700*/  ISETP.LT.OR P0, PT, R3.reuse, 0x7a, !P0 ;  /* 0x0000007a0300780c */ /* 0x040fe20004701670 */
[----:B0-----:R-:W-:Y:S01]  /*7710*/  @!P3 IMAD R5, R148, R155, RZ ;  /* 0x0000009b9405b224 */ /* 0x001fe200078e02ff */
[----:B------:R-:W-:-:S03]  /*7720*/  ISETP.LT.OR P4, PT, R3, 0x1, !P1 ;  /* 0x000000010300780c */ /* 0x000fc60004f81670 */
[----:B------:R-:W-:Y:S01]  /*7730*/  @!P2 IMAD R149, R149, R155, RZ ;  /* 0x0000009b9595a224 */ /* 0x000fe200078e02ff */
[----:B------:R0:W-:Y:S01]  /*7740*/  @!P3 STG.E.U8 desc[UR36][R160.64+0x78], R5 ;  /* 0x00007805a000b986 */ /* 0x0001e2000c101124 */
[----:B------:R-:W-:-:S03]  /*7750*/  ISETP.LT.OR P3, PT, R3, 0x2, !P1 ;  /* 0x000000020300780c */ /* 0x000fc60004f61670 */
[----:B------:R-:W-:Y:S01]  /*7760*/  @!P2 STG.E.U8 desc[UR36][R160.64+0x79], R149 ;  /* 0x00007995a000a986 */ /* 0x000fe2000c101124 */
[-C--:B-1----:R-:W-:Y:S01]  /*7770*/  @!P5 IMAD R13, R150, R155.reuse, RZ ;  /* 0x0000009b960dd224 */ /* 0x082fe200078e02ff */
[----:B------:R-:W-:Y:S01]  /*7780*/  ISETP.GE.AND P2, PT, R0, 0x89, PT ;  /* 0x000000890000780c */ /* 0x000fe20003f46270 */
[-C--:B------:R-:W-:Y:S02]  /*7790*/  @!P0 IMAD R151, R151, R155.reuse, RZ ;  /* 0x0000009b97978224 */ /* 0x080fe400078e02ff */
[----:B---3--:R-:W-:Y:S01]  /*77a0*/  @!P4 IMAD R15, R24, R155, RZ ;  /* 0x0000009b180fc224 */ /* 0x008fe200078e02ff */
[----:B------:R1:W-:Y:S01]  /*77b0*/  @!P5 STG.E.U8 desc[UR36][R8.64+0x78], R13 ;  /* 0x0000780d0800d986 */ /* 0x0003e2000c101124 */
[----:B------:R-:W-:-:S03]  /*77c0*/  ISETP.LT.OR P5, PT, R3, 0x1, !P2 ;  /* 0x000000010300780c */ /* 0x000fc600057a1670 */
[----:B------:R-:W-:Y:S01]  /*77d0*/  @!P3 IMAD R25, R25, R155, RZ ;  /* 0x0000009b1919b224 */ /* 0x000fe200078e02ff */
[----:B------:R-:W-:Y:S01]  /*77e0*/  @!P0 STG.E.U8 desc[UR36][R8.64+0x79], R151 ;  /* 0x0000799708008986 */ /* 0x000fe2000c101124 */
[----:B------:R-:W-:-:S03]  /*77f0*/  ISETP.LT.OR P0, PT, R3, 0x2, !P2 ;  /* 0x000000020300780c */ /* 0x000fc60005701670 */
[----:B------:R-:W-:Y:S01]  /*7800*/  @!P4 STG.E.U8 desc[UR36][R6.64], R15 ;  /* 0x0000000f0600c986 */ /* 0x000fe2000c101124 */
        /* <DEDUP_REMOVED lines=19> */
[-C--:B------:R-:W-:Y:S01]  /*7940*/  @!P4 IMAD R9, R32, R155.reuse, RZ ;  /* 0x0000009b2009c224 */ /* 0x080fe200078e02ff */
        /* <DEDUP_REMOVED lines=127> */
[----:B-1----:R-:W-:-:S04]  /*8140*/  @!P5 IMAD R13, R74, R155, RZ ;  /* 0x0000009b4a0dd224 */ /* 0x002fc800078e02ff */
        /* <DEDUP_REMOVED lines=12> */
[----:B------:R-:W-:-:S04]  /*8210*/  @!P0 IMAD R9, R78, R155, RZ ;  /* 0x0000009b4e098224 */ /* 0x000fc800078e02ff */
[-C--:B------:R-:W-:Y:S01]  /*8220*/  @!P4 IMAD R79, R79, R155.reuse, RZ ;  /* 0x0000009b4f4fc224 */ /* 0x080fe200078e02ff */
[----:B------:R1:W-:Y:S01]  /*8230*/  @!P0 STG.E.U8 desc[UR36][R10.64+0x68], R9 ;  /* 0x000068090a008986 */ /* 0x0003e2000c101124 */
[----:B------:R-:W-:Y:S02]  /*8240*/  ISETP.LT.OR P0, PT, R3, 0x71, !P2 ;  /* 0x000000710300780c */ /* 0x000fe40005701670 */
[----:B------:R-:W-:Y:S01]  /*8250*/  @!P3 IMAD R81, R81, R155, RZ ;  /* 0x0000009b5151b224 */ /* 0x000fe200078e02ff */
[----:B------:R3:W-:Y:S01]  /*8260*/  @!P4 STG.E.U8 desc[UR36][R10.64+0x69], R79 ;  /* 0x0000694f0a00c986 */ /* 0x0007e2000c101124 */
[----:B------:R-:W-:-:S03]  /*8270*/  ISETP.LT.OR P4, PT, R3, 0x72, !P2 ;  /* 0x000000720300780c */ /* 0x000fc60005781670 */
[----:B------:R3:W-:Y:S01]  /*8280*/  @!P3 STG.E.U8 desc[UR36][R6.64+0x71], R81 ;  /* 0x000071510600b986 */ /* 0x0007e2000c101124 */
[C---:B------:R-:W-:Y:S02]  /*8290*/  ISETP.LT.OR P3, PT, R3.reuse, 0x79, !P1 ;  /* 0x000000790300780c */ /* 0x040fe40004f61670 */
[C---:B------:R-:W-:Y:S01]  /*82a0*/  ISETP.LT.OR P1, PT, R3.reuse, 0x7a, !P1 ;  /* 0x0000007a0300780c */ /* 0x040fe20004f21670 */
[----:B------:R3:W-:Y:S01]  /*82b0*/  @!P5 STG.E.U8 desc[UR36][R6.64+0x70], R13 ;  /* 0x0000700d0600d986 */ /* 0x0007e2000c101124 */
[C---:B------:R-:W-:Y:S02]  /*82c0*/  ISETP.LT.OR P5, PT, R3.reuse, 0x79, !P2 ;  /* 0x000000790300780c */ /* 0x040fe400057a1670 */
[----:B------:R-:W-:Y:S01]  /*82d0*/  ISETP.LT.OR P2, PT, R3, 0x7a, !P2 ;  /* 0x0000007a0300780c */ /* 0x000fe20005741670 */
[-C--:B------:R-:W-:Y:S02]  /*82e0*/  @!P0 IMAD R3, R82, R155.reuse, RZ ;  /* 0x0000009b52038224 */ /* 0x080fe400078e02ff */
[----:B------:R-:W-:-:S03]  /*82f0*/  @!P4 IMAD R83, R83, R155, RZ ;  /* 0x0000009b5353c224 */ /* 0x000fc600078e02ff */
[----:B------:R3:W-:Y:S01]  /*8300*/  @!P0 STG.E.U8 desc[UR36][R10.64+0x70], R3 ;  /* 0x000070030a008986 */ /* 0x0007e2000c101124 */
[-C--:B0-----:R-:W-:Y:S02]  /*8310*/  @!P3 IMAD R5, R84, R155.reuse, RZ ;  /* 0x0000009b5405b224 */ /* 0x081fe400078e02ff */
[-C--:B------:R-:W-:Y:S01]  /*8320*/  @!P1 IMAD R85, R85, R155.reuse, RZ ;  /* 0x0000009b55559224 */ /* 0x080fe200078e02ff */
[----:B------:R3:W-:Y:S01]  /*8330*/  @!P4 STG.E.U8 desc[UR36][R10.64+0x71], R83 ;  /* 0x000071530a00c986 */ /* 0x0007e2000c101124 */
[-C--:B-1----:R-:W-:Y:S02]  /*8340*/  @!P5 IMAD R9, R86, R155.reuse, RZ ;  /* 0x0000009b5609d224 */ /* 0x082fe400078e02ff */
[----:B------:R-:W-:Y:S01]  /*8350*/  @!P2 IMAD R87, R87, R155, RZ ;  /* 0x0000009b5757a224 */ /* 0x000fe200078e02ff */
[----:B------:R3:W-:Y:S04]  /*8360*/  @!P3 STG.E.U8 desc[UR36][R6.64+0x78], R5 ;  /* 0x000078050600b986 */ /* 0x0007e8000c101124 */
[----:B------:R3:W-:Y:S04]  /*8370*/  @!P1 STG.E.U8 desc[UR36][R6.64+0x79], R85 ;  /* 0x0000795506009986 */ /* 0x0007e8000c101124 */
[----:B------:R3:W-:Y:S04]  /*8380*/  @!P5 STG.E.U8 desc[UR36][R10.64+0x78], R9 ;  /* 0x000078090a00d986 */ /* 0x0007e8000c101124 */
[----:B------:R3:W-:Y:S02]  /*8390*/  @!P2 STG.E.U8 desc[UR36][R10.64+0x79], R87 ;  /* 0x000079570a00a986 */ /* 0x0007e4000c101124 */
.L_x_292:
[----:B------:R-:W-:Y:S05]  /*83a0*/  BSYNC B0 ;  /* 0x0000000000007941 */ /* 0x000fea0003800000 */
.L_x_34:
[----:B------:R-:W-:Y:S01]  /*83b0*/  ULDC UR4, c[0x0][0xc] ;  /* 0x0000030000047ab9 */ /* 0x000fe20000000800 */
[----:B------:R-:W-:Y:S01]  /*83c0*/  ULDC UR5, c[0x0][0x10] ;  /* 0x0000040000057ab9 */ /* 0x000fe20000000800 */
[----:B---3--:R-:W3:Y:S01]  /*83d0*/  LDC R3, c[0x0][0x14] ;  /* 0x00000500ff037b82 */ /* 0x008ee20000000800 */
[----:B------:R-:W-:Y:S01]  /*83e0*/  UIMAD.WIDE.U32 UR4, UR4, UR5, URZ ;  /* 0x00000005040472a5 */ /* 0x000fe2000f8e003f */
[----:B------:R-:W-:Y:S01]  /*83f0*/  PRMT R0, RZ, 0x7610, R0 ;  /* 0x00007610ff007816 */ /* 0x000fe20000000000 */
[----:B------:R-:W-:Y:S02]  /*8400*/  IMAD.MOV.U32 R153, RZ, RZ, -0x1 ;  /* 0xffffffffff997424 */ /* 0x000fe400078e00ff */
[----:B------:R-:W-:Y:S02]  /*8410*/  IMAD.MOV.U32 R22, RZ, RZ, -0x1 ;  /* 0xffffffffff167424 */ /* 0x000fe400078e00ff */
[----:B---3--:R-:W-:-:S04]  /*8420*/  IMAD.WIDE.U32 R16, R3, UR4, R16 ;  /* 0x0000000403107c25 */ /* 0x008fc8000f8e0010 */
[----:B------:R-:W-:Y:S01]  /*8430*/  IMAD R3, R3, UR5, RZ ;  /* 0x0000000503037c24 */ /* 0x000fe2000f8e02ff */
[----:B------:R-:W-:Y:S02]  /*8440*/  ULDC.64 UR4, c[0x0][0x650] ;  /* 0x0001940000047ab9 */ /* 0x000fe40000000a00 */
[----:B------:R-:W-:Y:S01]  /*8450*/  ISETP.GE.U32.AND P0, PT, R16, UR4, PT ;  /* 0x0000000410007c0c */ /* 0x000fe2000bf06070 */
[----:B------:R-:W-:-:S05]  /*8460*/  IMAD.IADD R17, R17, 0x1, R3 ;  /* 0x0000000111117824 */ /* 0x000fca00078e0203 */
[----:B------:R-:W-:-:S13]  /*8470*/  ISETP.GE.U32.AND.EX P0, PT, R17, UR5, PT, P0 ;  /* 0x0000000511007c0c */ /* 0x000fda000bf06100 */
[----:B------:R-:W-:Y:S05]  /*8480*/  @P0 BRA `(.L_x_293) ;  /* 0x0000000400640947 */ /* 0x000fea0003800000 */
[----:B------:R-:W3:Y:S01]  /*8490*/  S2R R12, SR_CTAID.X ;  /* 0x00000000000c7919 */ /* 0x000ee20000002500 */
[----:B0-----:R-:W0:Y:S01]  /*84a0*/  LDC.64 R10, c[0x0][0x628] ;  /* 0x00018a00ff0a7b82 */ /* 0x001e220000000a00 */
[----:B------:R-:W-:Y:S01]  /*84b0*/  ULDC UR4, c[0x0][0x150] ;  /* 0x0000540000047ab9 */ /* 0x000fe20000000800 */
[----:B------:R-:W-:Y:S01]  /*84c0*/  IMAD.MOV.U32 R8, RZ, RZ, R16 ;  /* 0x000000ffff087224 */ /* 0x000fe200078e0010 */
[----:B------:R-:W0:Y:S01]  /*84d0*/  S2R R24, SR_CTAID.Y ;  /* 0x0000000000187919 */ /* 0x000e220000002600 */
[----:B------:R-:W-:-:S04]  /*84e0*/  IMAD.MOV.U32 R9, RZ, RZ, R17 ;  /* 0x000000ffff097224 */ /* 0x000fc800078e0011 */
[----:B------:R-:W1:Y:S08]  /*84f0*/  LDC R21, c[0x0][0x144] ;  /* 0x00005100ff157b82 */ /* 0x000e700000000800 */
[----:B------:R-:W1:Y:S08]  /*8500*/  LDC R0, c[0x0][0x630] ;  /* 0x00018c00ff007b82 */ /* 0x000e700000000800 */
[----:B------:R-:W1:Y:S01]  /*8510*/  LDC.64 R14, c[0x0][0x620] ;  /* 0x00018800ff0e7b82 */ /* 0x000e620000000a00 */
[----:B0-----:R-:W-:-:S04]  /*8520*/  ISETP.NE.U32.AND P0, PT, R10, RZ, PT ;  /* 0x000000ff0a00720c */ /* 0x001fc80003f05070 */
[----:B------:R-:W-:Y:S02]  /*8530*/  ISETP.NE.AND.EX P0, PT, R11, RZ, PT, P0 ;  /* 0x000000ff0b00720c */ /* 0x000fe40003f05300 */
[----:B---3--:R-:W-:-:S05]  /*8540*/  I2FP.F32.U32 R3, R12 ;  /* 0x0000000c00037245 */ /* 0x008fca0000201000 */
[----:B------:R-:W-:-:S04]  /*8550*/  FMUL R3, R3, UR4 ;  /* 0x0000000403037c20 */ /* 0x000fc80008400000 */
[----:B------:R0:W3:Y:S02]  /*8560*/  F2I.U32.TRUNC.NTZ R20, R3 ;  /* 0x0000000300147305 */ /* 0x0000e4000020f000 */
[----:B------:R-:W-:Y:S05]  /*8570*/  @!P0 BRA `(.L_x_294) ;  /* 0x0000000000288947 */ /* 0x000fea0003800000 */
[----:B0-----:R-:W0:Y:S02]  /*8580*/  LDC R3, c[0x0][0x634] ;  /* 0x00018d00ff037b82 */ /* 0x001e240000000800 */
        /* <DEDUP_REMOVED lines=9> */
.L_x_294:
[----:B------:R-:W2:Y:S01]  /*8620*/  LDC.64 R28, c[0x0][0x640] ;  /* 0x00019000ff1c7b82 */ /* 0x000ea20000000a00 */
[-CC-:B-1----:R-:W-:Y:S01]  /*8630*/  SHF.R.U64 R22, R8, R0.reuse, R9.reuse ;  /* 0x0000000008167219 */ /* 0x182fe20000001209 */
[----:B---3--:R-:W-:Y:S01]  /*8640*/  IMAD.MOV R20, RZ, RZ, -R20 ;  /* 0x000000ffff147224 */ /* 0x008fe200078e0a14 */
[----:B------:R-:W-:Y:S01]  /*8650*/  SHF.R.U32.HI R0, RZ, R0, R9 ;  /* 0x00000000ff007219 */ /* 0x000fe20000011609 */
[----:B------:R-:W-:Y:S01]  /*8660*/  ULDC UR4, c[0x0][0x154] ;  /* 0x0000550000047ab9 */ /* 0x000fe20000000800 */
[----:B0-----:R-:W-:Y:S01]  /*8670*/  IADD3 R3, P0, RZ, -R22, RZ ;  /* 0x80000016ff037210 */ /* 0x001fe20007f1e0ff */
[----:B------:R-:W-:Y:S02]  /*8680*/  IMAD R21, R21, R20, R12 ;  /* 0x0000001415157224 */ /* 0x000fe400078e020c */
[----:B------:R-:W0:Y:S01]  /*8690*/  LDC R6, c[0x0][0x618] ;  /* 0x00018600ff067b82 */ /* 0x000e220000000800 */
[----:B------:R-:W-:Y:S02]  /*86a0*/  IMAD.MOV.U32 R7, RZ, RZ, 0x1 ;  /* 0x00000001ff077424 */ /* 0x000fe400078e00ff */
[----:B------:R-:W-:-:S04]  /*86b0*/  IMAD.X R5, RZ, RZ, ~R0, P0 ;  /* 0x000000ffff057224 */ /* 0x000fc800000e0e00 */
[-C--:B------:R-:W-:Y:S01]  /*86c0*/  IMAD R0, R5, R14.reuse, RZ ;  /* 0x0000000e05007224 */ /* 0x080fe200078e02ff */
[----:B------:R-:W1:Y:S01]  /*86d0*/  LDC R8, c[0x0][0x608] ;  /* 0x00018200ff087b82 */ /* 0x000e620000000800 */
[----:B------:R-:W-:-:S04]  /*86e0*/  IMAD.WIDE.U32 R4, R3, R14, R16 ;  /* 0x0000000e03047225 */ /* 0x000fc800078e0010 */
[----:B------:R-:W-:Y:S01]  /*86f0*/  IMAD R3, R3, R15, R0 ;  /* 0x0000000f03037224 */ /* 0x000fe200078e0200 */
[----:B------:R-:W-:Y:S02]  /*8700*/  I2FP.F32.U32 R0, R24 ;  /* 0x0000001800007245 */ /* 0x000fe40000201000 */
[----:B------:R-:W3:Y:S01]  /*8710*/  LDC R26, c[0x0][0x658] ;  /* 0x00019600ff1a7b82 */ /* 0x000ee20000000800 */
[----:B------:R-:W-:Y:S01]  /*8720*/  IMAD.IADD R3, R5, 0x1, R3 ;  /* 0x0000000105037824 */ /* 0x000fe200078e0203 */
[----:B--2---:R-:W-:Y:S01]  /*8730*/  ISETP.NE.U32.AND P0, PT, R28, RZ, PT ;  /* 0x000000ff1c00720c */ /* 0x004fe20003f05070 */
[----:B------:R-:W-:Y:S01]  /*8740*/  FMUL R0, R0, UR4 ;  /* 0x0000000400007c20 */ /* 0x000fe20008400000 */
[----:B------:R-:W-:Y:S02]  /*8750*/  IMAD.MOV.U32 R5, RZ, RZ, -0x1 ;  /* 0xffffffffff057424 */ /* 0x000fe400078e00ff */
[----:B------:R-:W-:Y:S01]  /*8760*/  ISETP.NE.AND.EX P0, PT, R29, RZ, PT, P0 ;  /* 0x000000ff1d00720c */ /* 0x000fe20003f05300 */
[----:B------:R2:W2:Y:S01]  /*8770*/  F2I.U32.TRUNC.NTZ R13, R0 ;  /* 0x00000000000d7305 */ /* 0x0004a2000020f000 */
[----:B------:R-:W2:Y:S01]  /*8780*/  LDC R15, c[0x0][0x148] ;  /* 0x00005200ff0f7b82 */ /* 0x000ea20000000800 */
[----:B0-----:R-:W-:-:S02]  /*8790*/  SHF.R.U64 R12, R4, R6, R3 ;  /* 0x00000006040c7219 */ /* 0x001fc40000001203 */
[----:B------:R-:W-:-:S05]  /*87a0*/  SHF.R.U32.HI R3, RZ, R6, R3 ;  /* 0x00000006ff037219 */ /* 0x000fca0000011603 */
[----:B------:R-:W0:Y:S01]  /*87b0*/  LDC R20, c[0x0][0x600] ;  /* 0x00018000ff147b82 */ /* 0x000e220000000800 */
[-CC-:B-1----:R-:W-:Y:S02]  /*87c0*/  SHF.R.U64 R10, R12, R8.reuse, R3.reuse ;  /* 0x000000080c0a7219 */ /* 0x182fe40000001203 */
[----:B------:R-:W-:-:S05]  /*87d0*/  SHF.R.U32.HI R3, RZ, R8, R3 ;  /* 0x00000008ff037219 */ /* 0x000fca0000011603 */
[----:B------:R-:W1:Y:S01]  /*87e0*/  LDC R27, c[0x0][0x648] ;  /* 0x00019200ff1b7b82 */ /* 0x000e620000000800 */
[-C--:B---3--:R-:W-:Y:S02]  /*87f0*/  SHF.L.U32 R4, R5, R26.reuse, RZ ;  /* 0x0000001a05047219 */ /* 0x088fe400000006ff */
[--C-:B------:R-:W-:Y:S02]  /*8800*/  SHF.R.U64 R14, R10, R26, R3.reuse ;  /* 0x0000001a0a0e7219 */ /* 0x100fe40000001203 */
[----:B------:R-:W-:Y:S02]  /*8810*/  LOP3.LUT R25, RZ, R4, RZ, 0x33, !PT ;  /* 0x00000004ff197212 */ /* 0x000fe400078e33ff */
[-C--:B------:R-:W-:Y:S01]  /*8820*/  SHF.R.U32.HI R5, RZ, R26.reuse, R3 ;  /* 0x0000001aff057219 */ /* 0x080fe20000011603 */
[----:B------:R-:W3:Y:S01]  /*8830*/  LDC R30, c[0x0][0x638] ;  /* 0x00018e00ff1e7b82 */ /* 0x000ee20000000800 */
[----:B------:R-:W-:Y:S01]  /*8840*/  SHF.L.U32 R154, R7, R26, RZ ;  /* 0x0000001a079a7219 */ /* 0x000fe200000006ff */
[----:B------:R-:W-:-:S06]  /*8850*/  IMAD.MOV.U32 R4, RZ, RZ, R14 ;  /* 0x000000ffff047224 */ /* 0x000fcc00078e000e */
[----:B------:R-:W0:Y:S01]  /*8860*/  LDC R31, c[0x0][0x610] ;  /* 0x00018400ff1f7b82 */ /* 0x000e220000000800 */
        /* <DEDUP_REMOVED lines=11> */
.L_x_295:
[----:B------:R-:W-:Y:S01]  /*8920*/  ISETP.NE.AND P0, PT, R2, 0x1, PT ;  /* 0x000000010200780c */ /* 0x000fe20003f05270 */
[----:B0-----:R-:W-:Y:S01]  /*8930*/  VIADD R7, R20, 0xffffffff ;  /* 0xffffffff14077836 */ /* 0x001fe20000000000 */
[----:B-12---:R-:W-:Y:S01]  /*8940*/  SHF.R.U64 R0, R4, R27, R5 ;  /* 0x0000001b04007219 */ /* 0x006fe20000001205 */
[----:B------:R-:W-:Y:S01]  /*8950*/  IMAD.MOV R13, RZ, RZ, -R13 ;  /* 0x000000ffff0d7224 */ /* 0x000fe200078e0a0d */
[----:B------:R-:W-:Y:S01]  /*8960*/  LOP3.LUT R5, R10, R25, RZ, 0xc0, !PT ;  /* 0x000000190a057212 */ /* 0x000fe200078ec0ff */
[----:B------:R-:W-:Y:S02]  /*8970*/  IMAD.MOV.U32 R4, RZ, RZ, 0x1 ;  /* 0x00000001ff047424 */ /* 0x000fe400078e00ff */
[----:B------:R-:W-:Y:S02]  /*8980*/  IMAD.MOV R3, RZ, RZ, -R0 ;  /* 0x000000ffff037224 */ /* 0x000fe400078e0a00 */
[----:B------:R-:W-:Y:S01]  /*8990*/  IMAD R154, R154, R0, R5 ;  /* 0x000000009a9a7224 */ /* 0x000fe200078e0205 */
[----:B------:R-:W-:Y:S01]  /*89a0*/  LOP3.LUT R5, R12, R7, RZ, 0xc0, !PT ;  /* 0x000000070c057212 */ /* 0x000fe200078ec0ff */
[----:B---3--:R-:W-:-:S02]  /*89b0*/  IMAD R0, R3, R30, R14 ;  /* 0x0000001e03007224 */ /* 0x008fc400078e020e */
[----:B------:R-:W-:Y:S02]  /*89c0*/  @P0 IMAD R21, R15, R13, R24 ;  /* 0x0000000d0f150224 */ /* 0x000fe400078e0218 */
[----:B------:R-:W-:Y:S01]  /*89d0*/  IMAD R3, R0, R20, R5 ;  /* 0x0000001400037224 */ /* 0x000fe200078e0205 */
[----:B------:R-:W-:Y:S01]  /*89e0*/  PRMT R0, R4, 0x7610, R0 ;  /* 0x0000761004007816 */ /* 0x000fe20000000000 */
[----:B------:R-:W-:-:S05]  /*89f0*/  IMAD R154, R154, R31, R21 ;  /* 0x0000001f9a9a7224 */ /* 0x000fca00078e0215 */
[----:B------:R-:W-:Y:S02]  /*8a00*/  SEL R153, R3, R154, !P0 ;  /* 0x0000009a03997207 */ /* 0x000fe40004000000 */
[----:B------:R-:W-:-:S07]  /*8a10*/  SEL R154, R154, R3, !P0 ;  /* 0x000000039a9a7207 */ /* 0x000fce0004000000 */
.L_x_293:
[----:B------:R-:W-:-:S13]  /*8a20*/  LOP3.LUT P0, RZ, R0, 0xff, RZ, 0xc0, !PT ;  /* 0x000000ff00ff7812 */ /* 0x000fda000780c0ff */
[----:B------:R-:W-:Y:S05]  /*8a30*/  @P0 BRA `(.L_x_296) ;  /* 0xffffff8400e40947 */ /* 0x000fea000383ffff */
[----:B------:R-:W-:Y:S05]  /*8a40*/  EXIT ;  /* 0x000000000000794d */ /* 0x000fea0003800000 */
.L_x_7:
[----:B0-----:R-:W-:Y:S01]  /*8a50*/  ULDC.64 UR4, c[0x0][0x650] ;  /* 0x0001940000047ab9 */ /* 0x001fe20000000a00 */
        /* <DEDUP_REMOVED lines=25> */
.L_x_298:
[----:B------:R-:W0:Y:S01]  /*8bf0*/  LDC.64 R28, c[0x0][0x640] ;  /* 0x00019000ff1c7b82 */ /* 0x000e220000000a00 */
[-CC-:B------:R-:W-:Y:S01]  /*8c00*/  SHF.R.U64 R22, R12, R6.reuse, R13.reuse ;  /* 0x000000060c167219 */ /* 0x180fe2000000120d */
[----:B------:R-:W-:Y:S01]  /*8c10*/  IMAD.MOV.U32 R30, RZ, RZ, 0x1 ;  /* 0x00000001ff1e7424 */ /* 0x000fe200078e00ff */
[----:B------:R-:W-:Y:S02]  /*8c20*/  SHF.R.U32.HI R6, RZ, R6, R13 ;  /* 0x00000006ff067219 */ /* 0x000fe4000001160d */
        /* <DEDUP_REMOVED lines=8> */
[----:B------:R-:W-:Y:S01]  /*8cb0*/  IMAD.IADD R9, R9, 0x1, R11 ;  /* 0x0000000109097824 */ /* 0x000fe200078e020b */
[----:B0-----:R-:W-:-:S04]  /*8cc0*/  ISETP.NE.U32.AND P0, PT, R28, RZ, PT ;  /* 0x000000ff1c00720c */ /* 0x001fc80003f05070 */
[----:B------:R-:W-:Y:S02]  /*8cd0*/  ISETP.NE.AND.EX P0, PT, R29, RZ, PT, P0 ;  /* 0x000000ff1d00720c */ /* 0x000fe40003f05300 */
[----:B------:R-:W0:Y:S01]  /*8ce0*/  LDC R20, c[0x0][0x600] ;  /* 0x00018000ff147b82 */ /* 0x000e220000000800 */
[-CC-:B-1----:R-:W-:Y:S01]  /*8cf0*/  SHF.R.U64 R14, R8, R10.reuse, R9.reuse ;  /* 0x0000000a080e7219 */ /* 0x182fe20000001209 */
[----:B------:R-:W-:Y:S01]  /*8d00*/  IMAD.MOV.U32 R8, RZ, RZ, -0x1 ;  /* 0xffffffffff087424 */ /* 0x000fe200078e00ff */
[----:B------:R-:W-:-:S05]  /*8d10*/  SHF.R.U32.HI R9, RZ, R10, R9 ;  /* 0x0000000aff097219 */ /* 0x000fca0000011609 */
[----:B------:R-:W1:Y:S01]  /*8d20*/  LDC R26, c[0x0][0x648] ;  /* 0x00019200ff1a7b82 */ /* 0x000e620000000800 */
[-CC-:B--2---:R-:W-:Y:S02]  /*8d30*/  SHF.R.U64 R21, R14, R12.reuse, R9.reuse ;  /* 0x0000000c0e157219 */ /* 0x184fe40000001209 */
[----:B------:R-:W-:-:S05]  /*8d40*/  SHF.R.U32.HI R6, RZ, R12, R9 ;  /* 0x0000000cff067219 */ /* 0x000fca0000011609 */
[----:B------:R-:W2:Y:S01]  /*8d50*/  LDC R27, c[0x0][0x638] ;  /* 0x00018e00ff1b7b82 */ /* 0x000ea20000000800 */
[-C--:B---3--:R-:W-:Y:S02]  /*8d60*/  SHF.L.U32 R8, R8, R25.reuse, RZ ;  /* 0x0000001908087219 */ /* 0x088fe400000006ff */
[-CC-:B------:R-:W-:Y:S02]  /*8d70*/  SHF.R.U64 R23, R21, R25.reuse, R6.reuse ;  /* 0x0000001915177219 */ /* 0x180fe40000001206 */
[----:B------:R-:W-:Y:S02]  /*8d80*/  LOP3.LUT R32, RZ, R8, RZ, 0x33, !PT ;  /* 0x00000008ff207212 */ /* 0x000fe400078e33ff */
[----:B------:R-:W-:Y:S01]  /*8d90*/  SHF.R.U32.HI R9, RZ, R25, R6 ;  /* 0x00000019ff097219 */ /* 0x000fe20000011606 */
[----:B------:R-:W3:Y:S01]  /*8da0*/  LDC R31, c[0x0][0x610] ;  /* 0x00018400ff1f7b82 */ /* 0x000ee20000000800 */
[----:B------:R-:W-:Y:S01]  /*8db0*/  IMAD.MOV.U32 R8, RZ, RZ, R23 ;  /* 0x000000ffff087224 */ /* 0x000fe200078e0017 */
[----:B------:R-:W-:Y:S06]  /*8dc0*/  @!P0 BRA `(.L_x_299) ;  /* 0x0000000000288947 */ /* 0x000fec0003800000 */
        /* <DEDUP_REMOVED lines=10> */
.L_x_299:
[----:B------:R-:W-:Y:S02]  /*8e70*/  ISETP.NE.AND P0, PT, R2, 0x1, PT ;  /* 0x000000010200780c */ /* 0x000fe40003f05270 */
[----:B-1----:R-:W-:Y:S01]  /*8e80*/  SHF.R.U64 R6, R8, R26, R9 ;  /* 0x0000001a08067219 */ /* 0x002fe20000001209 */
[----:B0-----:R-:W-:Y:S01]  /*8e90*/  VIADD R9, R20, 0xffffffff ;  /* 0xffffffff14097836 */ /* 0x001fe20000000000 */
[----:B------:R-:W-:Y:S02]  /*8ea0*/  SHF.L.U32 R30, R30, R25, RZ ;  /* 0x000000191e1e7219 */ /* 0x000fe400000006ff */
[----:B------:R-:W-:Y:S01]  /*8eb0*/  LOP3.LUT R5, R21, R32, RZ, 0xc0, !PT ;  /* 0x0000002015057212 */ /* 0x000fe200078ec0ff */
[----:B------:R-:W-:-:S04]  /*8ec0*/  IMAD.MOV R8, RZ, RZ, -R6 ;  /* 0x000000ffff087224 */ /* 0x000fc800078e0a06 */
[----:B------:R-:W-:Y:S01]  /*8ed0*/  IMAD R6, R30, R6, R5 ;  /* 0x000000061e067224 */ /* 0x000fe200078e0205 */
[----:B------:R-:W-:Y:S01]  /*8ee0*/  LOP3.LUT R5, R14, R9, RZ, 0xc0, !PT ;  /* 0x000000090e057212 */ /* 0x000fe200078ec0ff */
[----:B------:R-:W-:Y:S02]  /*8ef0*/  @P0 IMAD R3, R7, R24, R4 ;  /* 0x0000001807030224 */ /* 0x000fe400078e0204 */
[----:B--2---:R-:W-:Y:S02]  /*8f00*/  IMAD R4, R8, R27, R23 ;  /* 0x0000001b08047224 */ /* 0x004fe400078e0217 */
[----:B---3--:R-:W-:Y:S02]  /*8f10*/  IMAD R3, R6, R31, R3 ;  /* 0x0000001f06037224 */ /* 0x008fe400078e0203 */
[----:B------:R-:W-:Y:S02]  /*8f20*/  IMAD R4, R4, R20, R5 ;  /* 0x0000001404047224 */ /* 0x000fe400078e0205 */
[----:B------:R-:W-:-:S02]  /*8f30*/  IMAD.MOV.U32 R8, RZ, RZ, 0x1 ;  /* 0x00000001ff087424 */ /* 0x000fc400078e00ff */
[----:B------:R-:W-:Y:S01]  /*8f40*/  IMAD.MOV.U32 R6, RZ, RZ, R22 ;  /* 0x000000ffff067224 */ /* 0x000fe200078e0016 */
[----:B------:R-:W-:Y:S02]  /*8f50*/  SEL R20, R4, R3, !P0 ;  /* 0x0000000304147207 */ /* 0x000fe40004000000 */
[----:B------:R-:W-:-:S07]  /*8f60*/  SEL R21, R3, R4, !P0 ;  /* 0x0000000403157207 */ /* 0x000fce0004000000 */
.L_x_297:
[----:B------:R-:W-:-:S08]  /*8f70*/  NOP ;  /* 0x0000000000007918 */ /* 0x000fd00000000000 */
[----:B------:R-:W0:-:S00]  /*8f80*/  USETMAXREG.DEALLOC.CTAPOOL 0x28 ;  /* 0x00000028000079c8 */ /* 0x000e0000080e0500 */
[----:B0-----:R-:W-:-:S13]  /*8f90*/  ISETP.NE.AND P0, PT, R0, RZ, PT ;  /* 0x000000ff0000720c */ /* 0x001fda0003f05270 */
[----:B------:R-:W-:Y:S05]  /*8fa0*/  @P0 EXIT ;  /* 0x000000000000094d */ /* 0x000fea0003800000 */
[----:B------:R-:W-:Y:S01]  /*8fb0*/  LOP3.LUT P0, RZ, R8, 0xff, RZ, 0xc0, !PT ;  /* 0x000000ff08ff7812 */ /* 0x000fe2000780c0ff */
[----:B------:R-:W-:Y:S02]  /*8fc0*/  IMAD.MOV.U32 R0, RZ, RZ, 0x1 ;  /* 0x00000001ff007424 */ /* 0x000fe400078e00ff */
[----:B------:R-:W-:-:S10]  /*8fd0*/  IMAD.MOV.U32 R3, RZ, RZ, RZ ;  /* 0x000000ffff037224 */ /* 0x000fd400078e00ff */
[----:B------:R-:W-:Y:S05]  /*8fe0*/  @!P0 BRA `(.L_x_300) ;  /* 0x0000000c00488947 */ /* 0x000fea0003800000 */
[----:B------:R-:W0:Y:S01]  /*8ff0*/  LDC R0, c[0x0][0x28c] ;  /* 0x0000a300ff007b82 */ /* 0x000e220000000800 */
[----:B------:R-:W1:Y:S01]  /*9000*/  S2R R11, SR_CgaCtaId ;  /* 0x00000000000b7919 */ /* 0x000e620000008800 */
[----:B------:R-:W-:Y:S01]  /*9010*/  ULDC UR5, c[0x0][0x658] ;  /* 0x0001960000057ab9 */ /* 0x000fe20000000800 */
[----:B------:R-:W-:Y:S01]  /*9020*/  UMOV UR7, 0xffffffff ;  /* 0xffffffff00077882 */ /* 0x000fe20000000000 */
[----:B------:R-:W-:Y:S01]  /*9030*/  ULDC UR6, c[0x0][0xc] ;  /* 0x0000030000067ab9 */ /* 0x000fe20000000800 */
[----:B------:R-:W-:Y:S01]  /*9040*/  USHF.L.U32 UR8, UR7, UR5, URZ ;  /* 0x0000000507087299 */ /* 0x000fe2000800063f */
[----:B------:R-:W-:Y:S01]  /*9050*/  BSSY B0, `(.L_x_300) ;  /* 0x00000cb000007945 */ /* 0x000fe20003800000 */
[----:B------:R-:W-:Y:S01]  /*9060*/  UMOV UR9, 0x1 ;  /* 0x0000000100097882 */ /* 0x000fe20000000000 */
[----:B------:R-:W-:Y:S01]  /*9070*/  ULDC UR7, c[0x0][0x10] ;  /* 0x0000040000077ab9 */ /* 0x000fe20000000800 */
[----:B------:R-:W-:Y:S01]  /*9080*/  USHF.L.U32 UR18, UR9, UR5, URZ ;  /* 0x0000000509127299 */ /* 0x000fe2000800063f */
[----:B------:R-:W-:Y:S01]  /*9090*/  IMAD.MOV.U32 R9, RZ, RZ, 0x1 ;  /* 0x00000001ff097424 */ /* 0x000fe200078e00ff */
[----:B------:R-:W-:Y:S01]  /*90a0*/  UIMAD.WIDE.U32 UR6, UR6, UR7, URZ ;  /* 0x00000007060672a5 */ /* 0x000fe2000f8e003f */
[----:B------:R-:W-:Y:S01]  /*90b0*/  LOP3.LUT R8, R19, 0x2, RZ, 0xfc, !PT ;  /* 0x0000000213087812 */ /* 0x000fe200078efcff */
[----:B------:R-:W-:Y:S01]  /*90c0*/  ULDC UR5, c[0x0][0x14] ;  /* 0x0000050000057ab9 */ /* 0x000fe20000000800 */
[----:B------:R-:W-:Y:S01]  /*90d0*/  ULDC UR4, c[0x0][0x600] ;  /* 0x0001800000047ab9 */ /* 0x000fe20000000800 */
[----:B------:R-:W-:-:S02]  /*90e0*/  UIMAD.WIDE.U32 UR22, UR6, UR5, URZ ;  /* 0x00000005061672a5 */ /* 0x000fc4000f8e003f */
[----:B------:R-:W-:Y:S02]  /*90f0*/  UIMAD UR13, UR7, UR5, URZ ;  /* 0x00000005070d72a4 */ /* 0x000fe4000f8e023f */
[----:B------:R-:W-:Y:S02]  /*9100*/  UIADD3 UR4, UR4, -0x1, URZ ;  /* 0xffffffff04047890 */ /* 0x000fe4000fffe03f */
[----:B------:R-:W-:Y:S02]  /*9110*/  ULOP3.LUT UR17, URZ, UR8, URZ, 0x33, !UPT ;  /* 0x000000083f117292 */ /* 0x000fe4000f8e333f */
[----:B------:R-:W-:Y:S01]  /*9120*/  UIADD3 UR13, UR23, UR13, URZ ;  /* 0x0000000d170d7290 */ /* 0x000fe2000fffe03f */
[----:B0-----:R-:W-:Y:S01]  /*9130*/  VIADD R0, R0, 0x3f ;  /* 0x0000003f00007836 */ /* 0x001fe20000000000 */
[----:B------:R-:W-:-:S04]  /*9140*/  ULDC.64 UR24, c[0x0][0x198] ;  /* 0x0000660000187ab9 */ /* 0x000fc80000000a00 */
[----:B------:R-:W-:-:S04]  /*9150*/  SHF.R.S32.HI R3, RZ, 0x1f, R0 ;  /* 0x0000001fff037819 */ /* 0x000fc80000011400 */
[----:B------:R-:W-:Y:S01]  /*9160*/  LEA.HI R10, R3, R0, RZ, 0x6 ;  /* 0x00000000030a7211 */ /* 0x000fe200078f30ff */
[C---:B-1----:R-:W-:Y:S02]  /*9170*/  IMAD.SHL.U32 R4, R11.reuse, 0x1000, RZ ;  /* 0x000010000b047824 */ /* 0x042fe400078e00ff */
[----:B------:R-:W-:Y:S01]  /*9180*/  IMAD.SHL.U32 R11, R11, 0x40, RZ ;  /* 0x000000400b0b7824 */ /* 0x000fe200078e00ff */
[----:B------:R-:W-:Y:S01]  /*9190*/  SHF.R.S32.HI R10, RZ, 0x6, R10 ;  /* 0x00000006ff0a7819 */ /* 0x000fe2000001140a */
[----:B------:R-:W-:Y:S01]  /*91a0*/  IMAD.MOV.U32 R0, RZ, RZ, 0x1 ;  /* 0x00000001ff007424 */ /* 0x000fe200078e00ff */
[----:B------:R-:W-:Y:S01]  /*91b0*/  LOP3.LUT R4, R4, 0x1000, RZ, 0xc0, !PT ;  /* 0x0000100004047812 */ /* 0x000fe200078ec0ff */
[----:B------:R-:W-:Y:S01]  /*91c0*/  IMAD.MOV.U32 R3, RZ, RZ, RZ ;  /* 0x000000ffff037224 */ /* 0x000fe200078e00ff */
[----:B------:R-:W-:Y:S01]  /*91d0*/  LOP3.LUT R11, R11, 0x40, RZ, 0xc0, !PT ;  /* 0x000000400b0b7812 */ /* 0x000fe200078ec0ff */
[----:B------:R-:W-:Y:S01]  /*91e0*/  VIADD R13, R10, 0x1 ;  /* 0x000000010a0d7836 */ /* 0x000fe20000000000 */
[----:B------:R-:W-:-:S07]  /*91f0*/  LOP3.LUT R12, R4, 0xc100, RZ, 0xfc, !PT ;  /* 0x0000c100040c7812 */ /* 0x000fce00078efcff */
.L_x_311:
[----:B------:R-:W-:-:S03]  /*9200*/  UMOV UR5, 0xffffffff ;  /* 0xffffffff00057882 */ /* 0x000fc60000000000 */
[----:B------:R-:W-:Y:S05]  /*9210*/  BRA.DIV UR5, `(.L_x_301) ;  /* 0x0000000e05807947 */ /* 0x000fea000b800000 */
[----:B------:R-:W-:-:S13]  /*9220*/  ELECT P6, URZ, PT ;  /* 0x00000000003f782f */ /* 0x000fda00038c0000 */
.L_x_321:
[----:B------:R-:W0:Y:S01]  /*9230*/  LDC R4, c[0x0][0x28c] ;  /* 0x0000a300ff047b82 */ /* 0x000e220000000800 */
[----:B------:R-:W-:Y:S01]  /*9240*/  BSSY B1, `(.L_x_302) ;  /* 0x0000038000017945 */ /* 0x000fe20003800000 */
[----:B0-----:R-:W-:-:S13]  /*9250*/  ISETP.LT.OR P6, PT, R4, 0x1, !P6 ;  /* 0x000000010400780c */ /* 0x001fda00077c1670 */
[----:B------:R-:W-:Y:S05]  /*9260*/  @P6 BRA `(.L_x_303) ;  /* 0x0000000000d46947 */ /* 0x000fea0003800000 */
[----:B------:R-:W-:Y:S02]  /*9270*/  IMAD R20, R20, 0x80, R11 ;  /* 0x0000008014147824 */ /* 0x000fe400078e020b */
[----:B------:R-:W-:Y:S02]  /*9280*/  IMAD.SHL.U32 R21, R21, 0x100, RZ ;  /* 0x0000010015157824 */ /* 0x000fe400078e00ff */
[----:B------:R-:W-:Y:S02]  /*9290*/  IMAD.MOV.U32 R24, RZ, RZ, RZ ;  /* 0x000000ffff187224 */ /* 0x000fe400078e00ff */
[----:B------:R-:W-:Y:S02]  /*92a0*/  IMAD.MOV.U32 R4, RZ, RZ, R13 ;  /* 0x000000ffff047224 */ /* 0x000fe400078e000d */
[----:B------:R-:W-:Y:S02]  /*92b0*/  IMAD.MOV.U32 R5, RZ, RZ, R0 ;  /* 0x000000ffff057224 */ /* 0x000fe400078e0000 */
[----:B------:R-:W-:-:S07]  /*92c0*/  IMAD.MOV.U32 R7, RZ, RZ, R3 ;  /* 0x000000ffff077224 */ /* 0x000fce00078e0003 */
.L_x_306:
[----:B------:R-:W0:Y:S01]  /*92d0*/  S2R R15, SR_CgaCtaId ;  /* 0x00000000000f7919 */ /* 0x000e220000008800 */
[----:B------:R-:W-:Y:S02]  /*92e0*/  MOV R14, 0x400 ;  /* 0x00000400000e7802 */ /* 0x000fe40000000f00 */
[----:B------:R-:W-:Y:S02]  /*92f0*/  LOP3.LUT P1, RZ, R18, 0x7f, RZ, 0xc0, !PT ;  /* 0x0000007f12ff7812 */ /* 0x000fe4000782c0ff */
[----:B0-----:R-:W-:Y:S02]  /*9300*/  LEA R22, R15, R14, 0x18 ;  /* 0x0000000e0f167211 */ /* 0x001fe400078ec0ff */
[----:B------:R-:W-:-:S09]  /*9310*/  SHF.L.U32 R14, R5, 0x1f, RZ ;  /* 0x0000001f050e7819 */ /* 0x000fd200000006ff */
[----:B------:R-:W0:Y:S01]  /*9320*/  @!P1 LDC R15, c[0x0][0x500] ;  /* 0x00014000ff0f9b82 */ /* 0x000e220000000800 */
[----:B------:R-:W-:-:S04]  /*9330*/  IMAD R23, R7, 0x8, R22 ;  /* 0x0000000807177824 */ /* 0x000fc800078e0216 */
[----:B------:R-:W1:Y:S02]  /*9340*/  SYNCS.PHASECHK.TRANS64.TRYWAIT P0, [R23+URZ+0x18], R14 ;  /* 0x0000180e170075a7 */ /* 0x000e64000800017f */
[----:B-1----:R-:W-:Y:S05]  /*9350*/  @!P0 BRA `(.L_x_304) ;  /* 0x0000000c00508947 */ /* 0x002fea0003800000 */
.L_x_322:
[----:B-1----:R-:W-:Y:S01]  /*9360*/  PRMT R14, R8, 0x9910, RZ ;  /* 0x00009910080e7816 */ /* 0x002fe200000000ff */
[----:B0-----:R0:W-:Y:S03]  /*9370*/  @!P1 SYNCS.ARRIVE.TRANS64 RZ, [R23+URZ], R15 ;  /* 0x0000000f17ff99a7 */ /* 0x0011e6000800003f */
[----:B------:R-:W-:-:S13]  /*9380*/  ISETP.NE.AND P0, PT, R14, 0x2, PT ;  /* 0x000000020e00780c */ /* 0x000fda0003f05270 */
[----:B0-----:R-:W-:Y:S05]  /*9390*/  @P0 BRA `(.L_x_305) ;  /* 0x0000000000040947 */ /* 0x001fea0003800000 */
[----:B------:R-:W-:Y:S01]  /*93a0*/  BPT.TRAP 0x1 ;  /* 0x000000040000795c */ /* 0x000fe20000300000 */
.L_x_305:
[----:B------:R-:W-:Y:S01]  /*93b0*/  R2UR UR19, R22 ;  /* 0x00000000161372ca */ /* 0x000fe200000e0000 */
[----:B------:R-:W-:Y:S01]  /*93c0*/  IMAD R22, R7, 0x4000, R22 ;  /* 0x0000400007167824 */ /* 0x000fe200078e0216 */
[----:B------:R-:W-:Y:S01]  /*93d0*/  R2UR UR9, R23 ;  /* 0x00000000170972ca */ /* 0x000fe200000e0000 */
[----:B------:R-:W-:Y:S01]  /*93e0*/  IMAD R14, R7, 0x2000, R12 ;  /* 0x00002000070e7824 */ /* 0x000fe200078e020c */
[----:B------:R-:W-:Y:S01]  /*93f0*/  UIADD3 UR6, UP0, UR24, 0xf0, URZ ;  /* 0x000000f018067890 */ /* 0x000fe2000ff1e03f */
[----:B------:R-:W-:Y:S01]  /*9400*/  VIADD R4, R4, 0xffffffff ;  /* 0xffffffff04047836 */ /* 0x000fe20000000000 */
[----:B------:R-:W-:Y:S01]  /*9410*/  R2UR UR5, R22 ;  /* 0x00000000160572ca */ /* 0x000fe200000e0000 */
[----:B------:R-:W-:Y:S01]  /*9420*/  UIADD3 UR26, UP1, UR24, 0x1f0, URZ ;  /* 0x000001f0181a7890 */ /* 0x000fe2000ff3e03f */
[----:B------:R-:W-:Y:S01]  /*9430*/  R2UR UR8, R14 ;  /* 0x000000000e0872ca */ /* 0x000fe200000e0000 */
[----:B------:R-:W-:Y:S01]  /*9440*/  UIADD3.X UR7, URZ, UR25, URZ, UP0, !UPT ;  /* 0x000000193f077290 */ /* 0x000fe200087fe43f */
[----:B------:R-:W-:Y:S01]  /*9450*/  R2UR UR11, R21 ;  /* 0x00000000150b72ca */ /* 0x000fe200000e0000 */
[----:B------:R-:W-:Y:S01]  /*9460*/  VIADD R7, R7, 0x1 ;  /* 0x0000000107077836 */ /* 0x000fe20000000000 */
[----:B------:R-:W-:Y:S01]  /*9470*/  R2UR UR10, R24 ;  /* 0x00000000180a72ca */ /* 0x000fe200000e0000 */
[----:B------:R-:W-:Y:S01]  /*9480*/  UIADD3.X UR27, URZ, UR25, URZ, UP1, !UPT ;  /* 0x000000193f1b7290 */ /* 0x000fe20008ffe43f */
[----:B------:R-:W-:Y:S01]  /*9490*/  R2UR UR12, R6 ;  /* 0x00000000060c72ca */ /* 0x000fe200000e0000 */
[----:B------:R-:W-:Y:S01]  /*94a0*/  UMOV UR14, 0x0 ;  /* 0x00000000000e7882 */ /* 0x000fe20000000000 */
[----:B------:R-:W-:Y:S01]  /*94b0*/  R2UR UR20, R20 ;  /* 0x00000000141472ca */ /* 0x000fe200000e0000 */
[----:B------:R-:W-:Y:S01]  /*94c0*/  UMOV UR15, 0x10000000 ;  /* 0x10000000000f7882 */ /* 0x000fe20000000000 */
[----:B------:R-:W-:Y:S01]  /*94d0*/  ISETP.GT.AND P1, PT, R4, 0x1, PT ;  /* 0x000000010400780c */ /* 0x000fe20003f24270 */
[----:B------:R-:W-:Y:S01]  /*94e0*/  UIADD3 UR16, UR5, 0x100, URZ ;  /* 0x0000010005107890 */ /* 0x000fe2000fffe03f */
[----:B------:R-:W-:Y:S01]  /*94f0*/  ISETP.NE.AND P0, PT, R7, 0x3, PT ;  /* 0x000000030700780c */ /* 0x000fe20003f05270 */
[----:B------:R-:W-:Y:S01]  /*9500*/  UIADD3 UR5, UR19, UR8, URZ ;  /* 0x0000000813057290 */ /* 0x000fe2000fffe03f */
[----:B------:R-:W-:Y:S01]  /*9510*/  VIADD R24, R24, 0x40 ;  /* 0x0000004018187836 */ /* 0x000fe20000000000 */
[----:B------:R-:W-:Y:S01]  /*9520*/  UMOV UR21, 0x30000 ;  /* 0x0003000000157882 */ /* 0x000fe20000000000 */
[----:B------:R-:W-:-:S02]  /*9530*/  SEL R14, RZ, 0x1, P0 ;  /* 0x00000001ff0e7807 */ /* 0x000fc40000000000 */
[----:B------:R-:W-:Y:S01]  /*9540*/  UMOV UR8, UR16 ;  /* 0x0000001000087c82 */ /* 0x000fe20008000000 */
[----:B------:R-:W-:Y:S01]  /*9550*/  SEL R7, R7, RZ, P0 ;  /* 0x000000ff07077207 */ /* 0x000fe20000000000 */
[----:B------:R0:W-:Y:S01]  /*9560*/  UTMALDG.3D [UR8], [UR6], desc[UR14] ;  /* 0x00000e08060075b4 */ /* 0x0001e20008011000 */
[----:B------:R-:W-:Y:S01]  /*9570*/  LOP3.LUT R5, R5, R14, RZ, 0x3c, !PT ;  /* 0x0000000e05057212 */ /* 0x000fe200078e3cff */
[----:B0-----:R-:W-:Y:S01]  /*9580*/  UMOV UR11, UR20 ;  /* 0x00000014000b7c82 */ /* 0x001fe20008000000 */
[----:B------:R-:W-:Y:S02]  /*9590*/  UMOV UR8, UR5 ;  /* 0x0000000500087c82 */ /* 0x000fe40008000000 */
[----:B------:R0:W-:Y:S02]  /*95a0*/  UTMALDG.3D.MULTICAST [UR8], [UR26], UR21, desc[UR14] ;  /* 0x00000e081a0073b4 */ /* 0x0001e40008011815 */
[----:B0-----:R-:W-:Y:S05]  /*95b0*/  @P1 BRA `(.L_x_306) ;  /* 0xfffffffc00441947 */ /* 0x001fea000383ffff */
.L_x_303:
[----:B------:R-:W-:Y:S05]  /*95c0*/  BSYNC B1 ;  /* 0x0000000000017941 */ /* 0x000fea0003800000 */
.L_x_302:
[----:B------:R-:W-:Y:S01]  /*95d0*/  LOP3.LUT P1, RZ, R9, 0xff, RZ, 0xc0, !PT ;  /* 0x000000ff09ff7812 */ /* 0x000fe2000782c0ff */
[C---:B------:R-:W-:Y:S01]  /*95e0*/  IMAD.IADD R6, R10.reuse, 0x1, R3 ;  /* 0x000000010a067824 */ /* 0x040fe200078e0203 */
[----:B------:R-:W-:Y:S01]  /*95f0*/  ULDC.64 UR6, c[0x0][0x650] ;  /* 0x0001940000067ab9 */ /* 0x000fe20000000a00 */
[----:B------:R-:W-:Y:S01]  /*9600*/  ISETP.GE.U32.AND P2, PT, R10, 0x3, PT ;  /* 0x000000030a00780c */ /* 0x000fe20003f46070 */
[----:B------:R-:W-:Y:S01]  /*9610*/  BSSY B1, `(.L_x_307) ;  /* 0x000006c000017945 */ /* 0x000fe20003800000 */
[----:B------:R-:W-:Y:S01]  /*9620*/  IMAD.MOV.U32 R21, RZ, RZ, -0x1 ;  /* 0xffffffffff157424 */ /* 0x000fe200078e00ff */
[----:B------:R-:W-:Y:S01]  /*9630*/  ISETP.GT.U32.AND P0, PT, R6, 0x2, PT ;  /* 0x000000020600780c */ /* 0x000fe20003f04070 */
[----:B------:R-:W-:Y:S01]  /*9640*/  IMAD.MOV.U32 R20, RZ, RZ, -0x1 ;  /* 0xffffffffff147424 */ /* 0x000fe200078e00ff */
[----:B------:R-:W-:Y:S02]  /*9650*/  PRMT R9, RZ, 0x7610, R9 ;  /* 0x00007610ff097816 */ /* 0x000fe40000000009 */
[----:B------:R-:W-:-:S03]  /*9660*/  ISETP.LT.U32.AND P0, PT, R10, 0x3, P0 ;  /* 0x000000030a00780c */ /* 0x000fc60000701070 */
[----:B------:R-:W0:Y:S01]  /*9670*/  @P1 S2R R5, SR_CgaCtaId ;  /* 0x0000000000051919 */ /* 0x000e220000008800 */
[----:B------:R-:W-:-:S04]  /*9680*/  @P1 MOV R4, 0x400 ;  /* 0x0000040000041802 */ /* 0x000fc80000000f00 */
[----:B0-----:R-:W-:Y:S01]  /*9690*/  @P1 LEA R3, R5, R4, 0x18 ;  /* 0x0000000405031211 */ /* 0x001fe200078ec0ff */
[----:B------:R-:W-:-:S03]  /*96a0*/  IMAD.WIDE.U32 R4, R6, -0x55555555, RZ ;  /* 0xaaaaaaab06047825 */ /* 0x000fc600078e00ff */
[----:B------:R0:W-:Y:S01]  /*96b0*/  @P1 SYNCS.ARRIVE.TRANS64.A1T0 RZ, [R3+URZ+0x48], RZ ;  /* 0x000048ff03ff19a7 */ /* 0x0001e2000810003f */
[----:B------:R-:W-:Y:S02]  /*96c0*/  IADD3 R16, P1, R16, UR22, RZ ;  /* 0x0000001610107c10 */ /* 0x000fe4000ff3e0ff */
[----:B------:R-:W-:Y:S02]  /*96d0*/  SHF.R.U32.HI R5, RZ, 0x1, R5 ;  /* 0x00000001ff057819 */ /* 0x000fe40000011605 */
[----:B------:R-:W-:Y:S02]  /*96e0*/  IADD3.X R17, R17, UR13, RZ, P1, !PT ;  /* 0x0000000d11117c10 */ /* 0x000fe40008ffe4ff */
[----:B------:R-:W-:Y:S02]  /*96f0*/  PRMT R4, RZ, 0x7610, R4 ;  /* 0x00007610ff047816 */ /* 0x000fe40000000004 */
[----:B0-----:R-:W-:Y:S02]  /*9700*/  SEL R3, RZ, 0x1, !P0 ;  /* 0x00000001ff037807 */ /* 0x001fe40004000000 */
[----:B------:R-:W-:-:S02]  /*9710*/  ISETP.GE.U32.AND P0, PT, R16, UR6, PT ;  /* 0x0000000610007c0c */ /* 0x000fc4000bf06070 */
[----:B------:R-:W-:Y:S01]  /*9720*/  LOP3.LUT R0, R0, R3, RZ, 0x3c, !PT ;  /* 0x0000000300007212 */ /* 0x000fe200078e3cff */
[----:B------:R-:W-:Y:S01]  /*9730*/  IMAD R3, R5, -0x3, R6 ;  /* 0xfffffffd05037824 */ /* 0x000fe200078e0206 */
[----:B------:R-:W-:Y:S01]  /*9740*/  ISETP.GE.U32.AND.EX P0, PT, R17, UR7, PT, P0 ;  /* 0x0000000711007c0c */ /* 0x000fe2000bf06100 */
[----:B------:R-:W-:Y:S01]  /*9750*/  IMAD.MOV.U32 R6, RZ, RZ, -0x1 ;  /* 0xffffffffff067424 */ /* 0x000fe200078e00ff */
[----:B------:R-:W-:-:S11]  /*9760*/  @P2 LOP3.LUT R0, R0, 0x1, R5, 0x78, !PT ;  /* 0x0000000100002812 */ /* 0x000fd600078e7805 */
[----:B------:R-:W-:Y:S05]  /*9770*/  @P0 BRA `(.L_x_308) ;  /* 0x0000000400540947 */ /* 0x000fea0003800000 */
[----:B------:R-:W0:Y:S01]  /*9780*/  S2R R15, SR_CTAID.X ;  /* 0x00000000000f7919 */ /* 0x000e220000002500 */
[----:B------:R-:W-:Y:S01]  /*9790*/  ULDC.64 UR6, c[0x0][0x628] ;  /* 0x00018a0000067ab9 */ /* 0x000fe20000000a00 */
[----:B------:R-:W-:Y:S01]  /*97a0*/  ULDC UR8, c[0x0][0x630] ;  /* 0x00018c0000087ab9 */ /* 0x000fe20000000800 */
[----:B------:R-:W-:Y:S01]  /*97b0*/  ISETP.NE.U32.AND P0, PT, RZ, UR6, PT ;  /* 0x00000006ff007c0c */ /* 0x000fe2000bf05070 */
[----:B------:R-:W1:Y:S01]  /*97c0*/  S2R R20, SR_CTAID.Y ;  /* 0x0000000000147919 */ /* 0x000e620000002600 */
[----:B------:R-:W-:Y:S01]  /*97d0*/  ULDC UR9, c[0x0][0x150] ;  /* 0x0000540000097ab9 */ /* 0x000fe20000000800 */
[----:B------:R-:W-:Y:S01]  /*97e0*/  IMAD.MOV.U32 R4, RZ, RZ, R16 ;  /* 0x000000ffff047224 */ /* 0x000fe200078e0010 */
[----:B------:R-:W-:Y:S01]  /*97f0*/  ISETP.NE.AND.EX P0, PT, RZ, UR7, PT, P0 ;  /* 0x00000007ff007c0c */ /* 0x000fe2000bf05300 */
[----:B------:R-:W-:Y:S01]  /*9800*/  IMAD.MOV.U32 R5, RZ, RZ, R17 ;  /* 0x000000ffff057224 */ /* 0x000fe200078e0011 */
[----:B0-----:R-:W-:-:S11]  /*9810*/  I2FP.F32.U32 R22, R15 ;  /* 0x0000000f00167245 */ /* 0x001fd60000201000 */
[----:B------:R-:W-:Y:S05]  /*9820*/  @!P0 BRA `(.L_x_309) ;  /* 0x0000000000288947 */ /* 0x000fea0003800000 */
[----:B------:R-:W-:Y:S02]  /*9830*/  ULDC UR5, c[0x0][0x634] ;  /* 0x00018d0000057ab9 */ /* 0x000fe40000000800 */
[----:B------:R-:W-:-:S05]  /*9840*/  IADD3 R5, P0, R16, UR5, RZ ;  /* 0x0000000510057c10 */ /* 0x000fca000ff1e0ff */
[----:B------:R-:W-:-:S04]  /*9850*/  IMAD.X R21, RZ, RZ, R17, P0 ;  /* 0x000000ffff157224 */ /* 0x000fc800000e0611 */
[----:B------:R-:W-:-:S04]  /*9860*/  IMAD.WIDE.U32 R6, R21, UR6, RZ ;  /* 0x0000000615067c25 */ /* 0x000fc8000f8e00ff */
[----:B------:R-:W-:-:S04]  /*9870*/  IMAD.WIDE.U32 R6, P0, R5, UR7, R6 ;  /* 0x0000000705067c25 */ /* 0x000fc8000f800006 */
[----:B------:R-:W-:-:S04]  /*9880*/  IMAD.WIDE.U32 R4, R5, UR6, RZ ;  /* 0x0000000605047c25 */ /* 0x000fc8000f8e00ff */
[----:B------:R-:W-:Y:S01]  /*9890*/  IMAD.MOV.U32 R4, RZ, RZ, R7 ;  /* 0x000000ffff047224 */ /* 0x000fe200078e0007 */
[----:B------:R-:W-:Y:S01]  /*98a0*/  IADD3 RZ, P1, R5, R6, RZ ;  /* 0x0000000605ff7210 */ /* 0x000fe20007f3e0ff */
[----:B------:R-:W-:-:S04]  /*98b0*/  IMAD.X R5, RZ, RZ, RZ, P0 ;  /* 0x000000ffff057224 */ /* 0x000fc800000e06ff */
[----:B------:R-:W-:-:S08]  /*98c0*/  IMAD.WIDE.U32.X R4, R21, UR7, R4, P1 ;  /* 0x0000000715047c25 */ /* 0x000fd000088e0404 */
.L_x_309:
[--C-:B------:R-:W-:Y:S01]  /*98d0*/  SHF.R.U64 R14, R4, UR8, R5.reuse ;  /* 0x00000008040e7c19 */ /* 0x100fe20008001205 */
[----:B------:R-:W-:Y:S01]  /*98e0*/  FMUL R22, R22, UR9 ;  /* 0x0000000916167c20 */ /* 0x000fe20008400000 */
[----:B------:R-:W-:Y:S01]  /*98f0*/  SHF.R.U32.HI R4, RZ, UR8, R5 ;  /* 0x00000008ff047c19 */ /* 0x000fe20008011605 */
[----:B------:R-:W0:Y:S01]  /*9900*/  LDC R6, c[0x0][0x144] ;  /* 0x00005100ff067b82 */ /* 0x000e220000000800 */
[----:B------:R-:W-:Y:S01]  /*9910*/  IADD3 R5, P0, RZ, -R14, RZ ;  /* 0x8000000eff057210 */ /* 0x000fe20007f1e0ff */
[----:B------:R-:W-:Y:S01]  /*9920*/  ULDC UR5, c[0x0][0x154] ;  /* 0x0000550000057ab9 */ /* 0x000fe20000000800 */
[----:B-1----:R-:W-:Y:S01]  /*9930*/  I2FP.F32.U32 R7, R20 ;  /* 0x0000001400077245 */ /* 0x002fe20000201000 */
[----:B------:R-:W1:Y:S01]  /*9940*/  F2I.U32.TRUNC.NTZ R22, R22 ;  /* 0x0000001600167305 */ /* 0x000e62000020f000 */
[----:B------:R-:W-:Y:S01]  /*9950*/  ULDC.64 UR6, c[0x0][0x620] ;  /* 0x0001880000067ab9 */ /* 0x000fe20000000a00 */
[----:B------:R-:W-:Y:S01]  /*9960*/  IMAD.X R4, RZ, RZ, ~R4, P0 ;  /* 0x000000ffff047224 */ /* 0x000fe200000e0e04 */
[----:B------:R-:W-:Y:S01]  /*9970*/  ISETP.NE.AND P2, PT, R2, 0x1, PT ;  /* 0x000000010200780c */ /* 0x000fe20003f45270 */
[----:B------:R-:W-:Y:S01]  /*9980*/  FMUL R23, R7, UR5 ;  /* 0x0000000507177c20 */ /* 0x000fe20008400000 */
[----:B------:R-:W2:Y:S01]  /*9990*/  LDC R25, c[0x0][0x148] ;  /* 0x00005200ff197b82 */ /* 0x000ea20000000800 */
[----:B------:R-:W-:Y:S01]  /*99a0*/  IMAD R4, R4, UR6, RZ ;  /* 0x0000000604047c24 */ /* 0x000fe2000f8e02ff */
[----:B------:R-:W-:-:S03]  /*99b0*/  ULDC UR5, c[0x0][0x618] ;  /* 0x0001860000057ab9 */ /* 0x000fc60000000800 */
[----:B------:R-:W3:Y:S01]  /*99c0*/  F2I.U32.TRUNC.NTZ R23, R23 ;  /* 0x0000001700177305 */ /* 0x000ee2000020f000 */
[C---:B------:R-:W-:Y:S02]  /*99d0*/  IMAD R7, R5.reuse, UR7, R4 ;  /* 0x0000000705077c24 */ /* 0x040fe4000f8e0204 */
[----:B------:R-:W-:Y:S01]  /*99e0*/  IMAD.WIDE.U32 R4, R5, UR6, R16 ;  /* 0x0000000605047c25 */ /* 0x000fe2000f8e0010 */
[----:B------:R-:W-:Y:S02]  /*99f0*/  ULDC.64 UR6, c[0x0][0x640] ;  /* 0x0001900000067ab9 */ /* 0x000fe40000000a00 */
[----:B------:R-:W-:Y:S01]  /*9a00*/  ISETP.NE.U32.AND P0, PT, RZ, UR6, PT ;  /* 0x00000006ff007c0c */ /* 0x000fe2000bf05070 */
[----:B------:R-:W-:Y:S02]  /*9a10*/  IMAD.IADD R5, R5, 0x1, R7 ;  /* 0x0000000105057824 */ /* 0x000fe400078e0207 */
[----:B-1----:R-:W-:Y:S01]  /*9a20*/  IMAD.MOV R22, RZ, RZ, -R22 ;  /* 0x000000ffff167224 */ /* 0x002fe200078e0a16 */
[----:B------:R-:W-:-:S02]  /*9a30*/  ISETP.NE.AND.EX P0, PT, RZ, UR7, PT, P0 ;  /* 0x00000007ff007c0c */ /* 0x000fc4000bf05300 */
[----:B------:R-:W-:Y:S01]  /*9a40*/  SHF.R.U64 R21, R4, UR5, R5 ;  /* 0x0000000504157c19 */ /* 0x000fe20008001205 */
[----:B0-----:R-:W-:Y:S01]  /*9a50*/  IMAD R15, R6, R22, R15 ;  /* 0x00000016060f7224 */ /* 0x001fe200078e020f */
[----:B------:R-:W-:Y:S01]  /*9a60*/  SHF.R.U32.HI R4, RZ, UR5, R5 ;  /* 0x00000005ff047c19 */ /* 0x000fe20008011605 */
[----:B------:R-:W-:Y:S01]  /*9a70*/  ULDC UR5, c[0x0][0x608] ;  /* 0x0001820000057ab9 */ /* 0x000fe20000000800 */
[----:B---3--:R-:W-:Y:S02]  /*9a80*/  IMAD.MOV R6, RZ, RZ, -R23 ;  /* 0x000000ffff067224 */ /* 0x008fe400078e0a17 */
[--C-:B------:R-:W-:Y:S02]  /*9a90*/  SHF.R.U64 R22, R21, UR5, R4.reuse ;  /* 0x0000000515167c19 */ /* 0x100fe40008001204 */
[----:B------:R-:W-:Y:S01]  /*9aa0*/  SHF.R.U32.HI R5, RZ, UR5, R4 ;  /* 0x00000005ff057c19 */ /* 0x000fe20008011604 */
[----:B------:R-:W-:Y:S01]  /*9ab0*/  ULDC UR5, c[0x0][0x658] ;  /* 0x0001960000057ab9 */ /* 0x000fe20000000800 */
[----:B--2---:R-:W-:-:S02]  /*9ac0*/  @P2 IMAD R15, R25, R6, R20 ;  /* 0x00000006190f2224 */ /* 0x004fc400078e0214 */
[--C-:B------:R-:W-:Y:S02]  /*9ad0*/  SHF.R.U64 R20, R22, UR5, R5.reuse ;  /* 0x0000000516147c19 */ /* 0x100fe40008001205 */
[----:B------:R-:W-:-:S03]  /*9ae0*/  SHF.R.U32.HI R23, RZ, UR5, R5 ;  /* 0x00000005ff177c19 */ /* 0x000fc60008011605 */
[----:B------:R-:W-:Y:S02]  /*9af0*/  IMAD.MOV.U32 R6, RZ, RZ, R20 ;  /* 0x000000ffff067224 */ /* 0x000fe400078e0014 */
[----:B------:R-:W-:Y:S01]  /*9b00*/  IMAD.MOV.U32 R5, RZ, RZ, R23 ;  /* 0x000000ffff057224 */ /* 0x000fe200078e0017 */
[----:B------:R-:W-:Y:S06]  /*9b10*/  @!P0 BRA `(.L_x_310) ;  /* 0x00000000002c8947 */ /* 0x000fec0003800000 */
        /* <DEDUP_REMOVED lines=9> */
[----:B------:R-:W-:-:S04]  /*9bb0*/  IMAD.WIDE.U32.X R4, R23, UR7, R4, P1 ;  /* 0x0000000717047c25 */ /* 0x000fc800088e0404 */
[----:B------:R-:W-:-:S07]  /*9bc0*/  IMAD.MOV.U32 R6, RZ, RZ, R4 ;  /* 0x000000ffff067224 */ /* 0x000fce00078e0004 */
.L_x_310:
[----:B------:R-:W-:Y:S01]  /*9bd0*/  ULDC UR5, c[0x0][0x648] ;  /* 0x0001920000057ab9 */ /* 0x000fe20000000800 */
[----:B------:R-:W-:Y:S01]  /*9be0*/  LOP3.LUT R4, R22, UR17, RZ, 0xc0, !PT ;  /* 0x0000001116047c12 */ /* 0x000fe2000f8ec0ff */
[----:B------:R-:W-:Y:S01]  /*9bf0*/  ULDC UR6, c[0x0][0x610] ;  /* 0x0001840000067ab9 */ /* 0x000fe20000000800 */
[----:B------:R-:W-:Y:S01]  /*9c00*/  SHF.R.U64 R5, R6, UR5, R5 ;  /* 0x0000000506057c19 */ /* 0x000fe20008001205 */
[----:B------:R-:W-:Y:S01]  /*9c10*/  ULDC UR5, c[0x0][0x638] ;  /* 0x00018e0000057ab9 */ /* 0x000fe20000000800 */
[----:B------:R-:W-:-:S03]  /*9c20*/  LOP3.LUT R21, R21, UR4, RZ, 0xc0, !PT ;  /* 0x0000000415157c12 */ /* 0x000fc6000f8ec0ff */
[----:B------:R-:W-:Y:S02]  /*9c30*/  IMAD.MOV R7, RZ, RZ, -R5 ;  /* 0x000000ffff077224 */ /* 0x000fe400078e0a05 */
[----:B------:R-:W-:Y:S02]  /*9c40*/  IMAD R4, R5, UR18, R4 ;  /* 0x0000001205047c24 */ /* 0x000fe4000f8e0204 */
[----:B------:R-:W-:Y:S01]  /*9c50*/  IMAD R20, R7, UR5, R20 ;  /* 0x0000000507147c24 */ /* 0x000fe2000f8e0214 */
[----:B------:R-:W-:Y:S01]  /*9c60*/  ULDC UR5, c[0x0][0x600] ;  /* 0x0001800000057ab9 */ /* 0x000fe20000000800 */
[----:B------:R-:W-:Y:S02]  /*9c70*/  IMAD R15, R4, UR6, R15 ;  /* 0x00000006040f7c24 */ /* 0x000fe4000f8e020f */
[----:B------:R-:W-:Y:S02]  /*9c80*/  IMAD R6, R20, UR5, R21 ;  /* 0x0000000514067c24 */ /* 0x000fe4000f8e0215 */
[----:B------:R-:W-:-:S03]  /*9c90*/  IMAD.MOV.U32 R4, RZ, RZ, 0x1 ;  /* 0x00000001ff047424 */ /* 0x000fc600078e00ff */
[----:B------:R-:W-:Y:S02]  /*9ca0*/  SEL R20, R6, R15, !P2 ;  /* 0x0000000f06147207 */ /* 0x000fe40005000000 */
[----:B------:R-:W-:Y:S01]  /*9cb0*/  SEL R21, R15, R6, !P2 ;  /* 0x000000060f157207 */ /* 0x000fe20005000000 */
[----:B------:R-:W-:-:S07]  /*9cc0*/  IMAD.MOV.U32 R6, RZ, RZ, R14 ;  /* 0x000000ffff067224 */ /* 0x000fce00078e000e */
.L_x_308:
[----:B------:R-:W-:Y:S05]  /*9cd0*/  BSYNC B1 ;  /* 0x0000000000017941 */ /* 0x000fea0003800000 */
.L_x_307:
[----:B------:R-:W-:-:S13]  /*9ce0*/  LOP3.LUT P0, RZ, R4, 0xff, RZ, 0xc0, !PT ;  /* 0x000000ff04ff7812 */ /* 0x000fda000780c0ff */
[----:B------:R-:W-:Y:S05]  /*9cf0*/  @P0 BRA `(.L_x_311) ;  /* 0xfffffff400400947 */ /* 0x000fea000383ffff */
[----:B------:R-:W-:Y:S05]  /*9d00*/  BSYNC B0 ;  /* 0x0000000000007941 */ /* 0x000fea0003800000 */
.L_x_300:
[----:B------:R-:W-:-:S03]  /*9d10*/  UMOV UR5, 0xffffffff ;  /* 0xffffffff00057882 */ /* 0x000fc60000000000 */
[----:B------:R-:W-:Y:S05]  /*9d20*/  BRA.DIV UR5, `(.L_x_312) ;  /* 0x0000000205f07947 */ /* 0x000fea000b800000 */
[----:B------:R-:W-:-:S13]  /*9d30*/  ELECT P6, URZ, PT ;  /* 0x00000000003f782f */ /* 0x000fda00038c0000 */
.L_x_325:
[----:B------:R-:W-:Y:S04]  /*9d40*/  BSSY B0, `(.L_x_313) ;  /* 0x0000022000007945 */ /* 0x000fe80003800000 */
[----:B------:R-:W-:Y:S05]  /*9d50*/  @!P6 BRA `(.L_x_314) ;  /* 0x000000000080e947 */ /* 0x000fea0003800000 */
[----:B------:R-:W-:-:S04]  /*9d60*/  LOP3.LUT R19, R19, 0x2, RZ, 0xfc, !PT ;  /* 0x0000000213137812 */ /* 0x000fc800078efcff */
[----:B------:R-:W-:-:S13]  /*9d70*/  ISETP.NE.AND P0, PT, R19, 0x3, PT ;  /* 0x000000031300780c */ /* 0x000fda0003f05270 */
[----:B------:R-:W-:Y:S05]  /*9d80*/  @!P0 BRA `(.L_x_315) ;  /* 0x0000000000048947 */ /* 0x000fea0003800000 */
[----:B------:R-:W-:Y:S01]  /*9d90*/  BPT.TRAP 0x1 ;  /* 0x000000040000795c */ /* 0x000fe20000300000 */
.L_x_315:
[----:B------:R-:W0:Y:S01]  /*9da0*/  S2R R5, SR_CgaCtaId ;  /* 0x0000000000057919 */ /* 0x000e220000008800 */
[----:B------:R-:W-:Y:S02]  /*9db0*/  MOV R2, 0x400 ;  /* 0x0000040000027802 */ /* 0x000fe40000000f00 */
[----:B------:R-:W-:Y:S02]  /*9dc0*/  SHF.L.U32 R4, R0, 0x1f, RZ ;  /* 0x0000001f00047819 */ /* 0x000fe400000006ff */
[----:B0-----:R-:W-:-:S05]  /*9dd0*/  LEA R2, R5, R2, 0x18 ;  /* 0x0000000205027211 */ /* 0x001fca00078ec0ff */
[----:B------:R-:W-:-:S04]  /*9de0*/  VIADD R2, R2, 0x18 ;  /* 0x0000001802027836 */ /* 0x000fc80000000000 */
[C---:B------:R-:W-:Y:S02]  /*9df0*/  IMAD R7, R3.reuse, 0x8, R2 ;  /* 0x0000000803077824 */ /* 0x040fe400078e0202 */
[----:B------:R-:W-:Y:S02]  /*9e00*/  VIADD R3, R3, 0x1 ;  /* 0x0000000103037836 */ /* 0x000fe40000000000 */
[----:B------:R-:W0:Y:S03]  /*9e10*/  SYNCS.PHASECHK.TRANS64.TRYWAIT P0, [R7+URZ], R4 ;  /* 0x00000004070075a7 */ /* 0x000e26000800017f */
[----:B------:R-:W-:-:S04]  /*9e20*/  ISETP.NE.AND P1, PT, R3, 0x3, PT ;  /* 0x000000030300780c */ /* 0x000fc80003f25270 */
[----:B------:R-:W-:Y:S02]  /*9e30*/  SEL R5, RZ, 0x1, P1 ;  /* 0x00000001ff057807 */ /* 0x000fe40000800000 */
[----:B------:R-:W-:Y:S02]  /*9e40*/  SEL R3, R3, RZ, P1 ;  /* 0x000000ff03037207 */ /* 0x000fe40000800000 */
[----:B------:R-:W-:-:S03]  /*9e50*/  LOP3.LUT R9, R0, R5, RZ, 0x3c, !PT ;  /* 0x0000000500097212 */ /* 0x000fc600078e3cff */
[----:B------:R-:W-:Y:S01]  /*9e60*/  IMAD R6, R3, 0x8, R2 ;  /* 0x0000000803067824 */ /* 0x000fe200078e0202 */
[----:B------:R-:W-:Y:S01]  /*9e70*/  SHF.L.U32 R5, R9, 0x1f, RZ ;  /* 0x0000001f09057819 */ /* 0x000fe200000006ff */
[----:B0-----:R-:W-:Y:S06]  /*9e80*/  @!P0 BRA `(.L_x_316) ;  /* 0x0000000000b88947 */ /* 0x001fec0003800000 */
.L_x_326:
[----:B------:R-:W1:Y:S01]  /*9e90*/  SYNCS.PHASECHK.TRANS64.TRYWAIT P0, [R6+URZ], R5 ;  /* 0x00000005060075a7 */ /* 0x000e62000800017f */
[----:B------:R-:W-:-:S05]  /*9ea0*/  VIADD R0, R3, 0x1 ;  /* 0x0000000103007836 */ /* 0x000fca0000000000 */
[----:B------:R-:W-:-:S04]  /*9eb0*/  ISETP.NE.AND P1, PT, R0, 0x3, PT ;  /* 0x000000030000780c */ /* 0x000fc80003f25270 */
[----:B0-----:R-:W-:Y:S02]  /*9ec0*/  SEL R4, RZ, 0x1, P1 ;  /* 0x00000001ff047807 */ /* 0x001fe40000800000 */
[----:B------:R-:W-:Y:S02]  /*9ed0*/  SEL R3, R0, RZ, P1 ;  /* 0x000000ff00037207 */ /* 0x000fe40000800000 */
[----:B------:R-:W-:Y:S01]  /*9ee0*/  LOP3.LUT R0, R9, R4, RZ, 0x3c, !PT ;  /* 0x0000000409007212 */ /* 0x000fe200078e3cff */
[----:B-1----:R-:W-:Y:S06]  /*9ef0*/  @!P0 BRA `(.L_x_317) ;  /* 0x0000000000b08947 */ /* 0x002fec0003800000 */
.L_x_327:
[----:B------:R-:W-:Y:S01]  /*9f00*/  IMAD R3, R3, 0x8, R2 ;  /* 0x0000000803037824 */ /* 0x000fe200078e0202 */
[----:B------:R-:W-:-:S07]  /*9f10*/  SHF.L.U32 R0, R0, 0x1f, RZ ;  /* 0x0000001f00007819 */ /* 0x000fce00000006ff */
.L_x_318:
[----:B-1----:R1:W2:Y:S02]  /*9f20*/  SYNCS.PHASECHK.TRANS64.TRYWAIT P0, [R3+URZ], R0 ;  /* 0x00000000030075a7 */ /* 0x0022a4000800017f */
[----:B--2---:R-:W-:Y:S05]  /*9f30*/  @!P0 NANOSLEEP.SYNCS 0x989680 ;  /* 0x009896800000895d */ /* 0x004fea0003900000 */
[----:B------:R-:W2:Y:S02]  /*9f40*/  @!P0 SYNCS.PHASECHK.TRANS64 P0, [R3+URZ], R0 ;  /* 0x00000000030085a7 */ /* 0x000ea4000800007f */
[----:B--2---:R-:W-:Y:S05]  /*9f50*/  @!P0 BRA `(.L_x_318) ;  /* 0xfffffffc00f08947 */ /* 0x004fea000383ffff */
.L_x_314:
[----:B------:R-:W-:Y:S05]  /*9f60*/  BSYNC B0 ;  /* 0x0000000000007941 */ /* 0x000fea0003800000 */
.L_x_313:
[----:B------:R-:W-:Y:S05]  /*9f70*/  EXIT ;  /* 0x000000000000794d */ /* 0x000fea0003800000 */
.L_x_21:
[----:B----4-:R4:W0:Y:S02]  /*9f80*/  SYNCS.PHASECHK.TRANS64.TRYWAIT P1, [R3+URZ], R0 ;  /* 0x00000000030075a7 */ /* 0x010824000802017f */
[----:B0-----:R-:W-:Y:S05]  /*9f90*/  @!P1 NANOSLEEP.SYNCS 0x989680 ;  /* 0x009896800000995d */ /* 0x001fea0003900000 */
[----:B------:R-:W0:Y:S02]  /*9fa0*/  @!P1 SYNCS.PHASECHK.TRANS64 P1, [R3+URZ], R0 ;  /* 0x00000000030095a7 */ /* 0x000e24000802007f */
[----:B0-----:R-:W-:Y:S05]  /*9fb0*/  @!P1 BRA `(.L_x_21) ;  /* 0xfffffffc00f09947 */ /* 0x001fea000383ffff */
[----:B------:R-:W-:Y:S05]  /*9fc0*/  BRA `(.L_x_20) ;  /* 0xffffff7400507947 */ /* 0x000fea000383ffff */
.L_x_26:
[----:B-1----:R1:W3:Y:S02]  /*9fd0*/  SYNCS.PHASECHK.TRANS64.TRYWAIT P1, [R5+URZ], R4 ;  /* 0x00000004050075a7 */ /* 0x0022e4000802017f */
[----:B---3--:R-:W-:Y:S05]  /*9fe0*/  @!P1 NANOSLEEP.SYNCS 0x989680 ;  /* 0x009896800000995d */ /* 0x008fea0003900000 */
[----:B------:R-:W3:Y:S02]  /*9ff0*/  @!P1 SYNCS.PHASECHK.TRANS64 P1, [R5+URZ], R4 ;  /* 0x00000004050095a7 */ /* 0x000ee4000802007f */
[----:B---3--:R-:W-:Y:S05]  /*a000*/  @!P1 BRA `(.L_x_26) ;  /* 0xfffffffc00f09947 */ /* 0x008fea000383ffff */
[----:B------:R-:W-:Y:S05]  /*a010*/  BRA `(.L_x_25) ;  /* 0xffffff78002c7947 */ /* 0x000fea000383ffff */
.L_x_301:
[----:B------:R-:W-:Y:S01]  /*a020*/  BSSY B1, `(.L_x_319) ;  /* 0x0000006000017945 */ /* 0x000fe20003800000 */
[----:B------:R-:W-:-:S07]  /*a030*/  IMAD.MOV.U32 R15, RZ, RZ, -0x1 ;  /* 0xffffffffff0f7424 */ /* 0x000fce00078e00ff */
[----:B------:R-:W-:Y:S05]  /*a040*/  WARPSYNC.COLLECTIVE R15, `(.L_x_320) ;  /* 0x000000000f0c7348 */ /* 0x000fea0003c00000 */
[----:B------:R-:W-:Y:S02]  /*a050*/  ELECT P6, UR62, PT ;  /* 0x00000000003e782f */ /* 0x000fe400038c0000 */
[----:B------:R-:W-:Y:S01]  /*a060*/  MOV R14, UR62 ;  /* 0x0000003e000e7c02 */ /* 0x000fe20008000f00 */
[----:B------:R-:W-:Y:S10]  /*a070*/  ENDCOLLECTIVE ;  /* 0x000000000000791b */ /* 0x000ff40003800000 */
.L_x_320:
[----:B------:R-:W-:Y:S05]  /*a080*/  BSYNC B1 ;  /* 0x0000000000017941 */ /* 0x000fea0003800000 */
.L_x_319:
[----:B------:R-:W-:Y:S05]  /*a090*/  BRA `(.L_x_321) ;  /* 0xfffffff000647947 */ /* 0x000fea000383ffff */
.L_x_304:
[----:B-1----:R1:W2:Y:S02]  /*a0a0*/  SYNCS.PHASECHK.TRANS64.TRYWAIT P0, [R23+URZ+0x18], R14 ;  /* 0x0000180e170075a7 */ /* 0x0022a4000800017f */
[----:B--2---:R-:W-:Y:S05]  /*a0b0*/  @!P0 NANOSLEEP.SYNCS 0x989680 ;  /* 0x009896800000895d */ /* 0x004fea0003900000 */
[----:B------:R-:W2:Y:S02]  /*a0c0*/  @!P0 SYNCS.PHASECHK.TRANS64 P0, [R23+URZ+0x18], R14 ;  /* 0x0000180e170085a7 */ /* 0x000ea4000800007f */
[----:B--2---:R-:W-:Y:S05]  /*a0d0*/  @!P0 BRA `(.L_x_304) ;  /* 0xfffffffc00f08947 */ /* 0x004fea000383ffff */
[----:B------:R-:W-:Y:S05]  /*a0e0*/  BRA `(.L_x_322) ;  /* 0xfffffff0009c7947 */ /* 0x000fea000383ffff */
.L_x_312:
[----:B------:R-:W-:Y:S01]  /*a0f0*/  BSSY B0, `(.L_x_323) ;  /* 0x0000006000007945 */ /* 0x000fe20003800000 */
[----:B------:R-:W-:-:S07]  /*a100*/  IMAD.MOV.U32 R15, RZ, RZ, -0x1 ;  /* 0xffffffffff0f7424 */ /* 0x000fce00078e00ff */
[----:B------:R-:W-:Y:S05]  /*a110*/  WARPSYNC.COLLECTIVE R15, `(.L_x_324) ;  /* 0x000000000f0c7348 */ /* 0x000fea0003c00000 */
[----:B------:R-:W-:Y:S02]  /*a120*/  ELECT P6, UR62, PT ;  /* 0x00000000003e782f */ /* 0x000fe400038c0000 */
[----:B------:R-:W-:Y:S01]  /*a130*/  MOV R14, UR62 ;  /* 0x0000003e000e7c02 */ /* 0x000fe20008000f00 */
[----:B------:R-:W-:Y:S10]  /*a140*/  ENDCOLLECTIVE ;  /* 0x000000000000791b */ /* 0x000ff40003800000 */
.L_x_324:
[----:B------:R-:W-:Y:S05]  /*a150*/  BSYNC B0 ;  /* 0x0000000000007941 */ /* 0x000fea0003800000 */
.L_x_323:
[----:B------:R-:W-:Y:S05]  /*a160*/  BRA `(.L_x_325) ;  /* 0xfffffff800f47947 */ /* 0x000fea000383ffff */
.L_x_316:
[----:B0-----:R0:W1:Y:S02]  /*a170*/  SYNCS.PHASECHK.TRANS64.TRYWAIT P0, [R7+URZ], R4 ;  /* 0x00000004070075a7 */ /* 0x001064000800017f */
[----:B-1----:R-:W-:Y:S05]  /*a180*/  @!P0 NANOSLEEP.SYNCS 0x989680 ;  /* 0x009896800000895d */ /* 0x002fea0003900000 */
[----:B------:R-:W1:Y:S02]  /*a190*/  @!P0 SYNCS.PHASECHK.TRANS64 P0, [R7+URZ], R4 ;  /* 0x00000004070085a7 */ /* 0x000e64000800007f */
[----:B-1----:R-:W-:Y:S05]  /*a1a0*/  @!P0 BRA `(.L_x_316) ;  /* 0xfffffffc00f08947 */ /* 0x002fea000383ffff */
[----:B------:R-:W-:Y:S05]  /*a1b0*/  BRA `(.L_x_326) ;  /* 0xfffffffc00347947 */ /* 0x000fea000383ffff */
.L_x_317:
[----:B0-----:R0:W1:Y:S02]  /*a1c0*/  SYNCS.PHASECHK.TRANS64.TRYWAIT P0, [R6+URZ], R5 ;  /* 0x00000005060075a7 */ /* 0x001064000800017f */
[----:B-1----:R-:W-:Y:S05]  /*a1d0*/  @!P0 NANOSLEEP.SYNCS 0x989680 ;  /* 0x009896800000895d */ /* 0x002fea0003900000 */
[----:B------:R-:W1:Y:S02]  /*a1e0*/  @!P0 SYNCS.PHASECHK.TRANS64 P0, [R6+URZ], R5 ;  /* 0x00000005060085a7 */ /* 0x000e64000800007f */
[----:B-1----:R-:W-:Y:S05]  /*a1f0*/  @!P0 BRA `(.L_x_317) ;  /* 0xfffffffc00f08947 */ /* 0x002fea000383ffff */
[----:B------:R-:W-:Y:S05]  /*a200*/  BRA `(.L_x_327) ;  /* 0xfffffffc003c7947 */ /* 0x000fea000383ffff */
.L_x_328:
[----:B------:R-:W-:-:S00]  /*a210*/  BRA `(.L_x_328) ;  /* 0xfffffffc00fc7947 */ /* 0x000fc0000383ffff */
[----:B------:R-:W-:-:S00]  /*a220*/  NOP ;  /* 0x0000000000007918 */ /* 0x000fc00000000000 */
        /* <DEDUP_REMOVED lines=13> */
.L_x_329:


//--------------------- .nv.global.init           --------------------------
	.section	.nv.global.init,"aw",@progbits
.nv.global.init:
	.type		$str$22,@object
	.size		$str$22,($str$23 - $str$22)
$str$22:
        /*0000*/ 	.byte	0x6b, 0x5f, 0x74, 0x69, 0x6c, 0x65, 0x5f, 0x63, 0x6f, 0x75, 0x6e, 0x74, 0x20, 0x3e, 0x3d, 0x20
        /*0010*/ 	.byte	0x31, 0x00
	.type		$str$23,@object
	.size		$str$23,(__unnamed_1 - $str$23)
$str$23:
        /*0012*/ 	.byte	0x2f, 0x74, 0x6d, 0x70, 0x2f, 0x63, 0x75, 0x74, 0x6c, 0x61, 0x73, 0x73, 0x5f, 0x73, 0x77, 0x65
        /*0022*/ 	.byte	0x65, 0x70, 0x5f, 0x73, 0x72, 0x63, 0x2f, 0x69, 0x6e, 0x63, 0x6c, 0x75, 0x64, 0x65, 0x2f, 0x63
        /*0032*/ 	.byte	0x75, 0x74, 0x6c, 0x61, 0x73, 0x73, 0x2f, 0x67, 0x65, 0x6d, 0x6d, 0x2f, 0x63, 0x6f, 0x6c, 0x6c
        /*0042*/ 	.byte	0x65, 0x63, 0x74, 0x69, 0x76, 0x65, 0x2f, 0x73, 0x6d, 0x39, 0x30, 0x5f, 0x6d, 0x6d, 0x61, 0x5f
        /*0052*/ 	.byte	0x74, 0x6d, 0x61, 0x5f, 0x67, 0x6d, 0x6d, 0x61, 0x5f, 0x73, 0x73, 0x5f, 0x77, 0x61, 0x72, 0x70
        /*0062*/ 	.byte	0x73, 0x70, 0x65, 0x63, 0x69, 0x61, 0x6c, 0x69, 0x7a, 0x65, 0x64, 0x2e, 0x68, 0x70, 0x70, 0x00
	.type		__unnamed_1,@object
	.size		__unnamed_1,(.L_0 - __unnamed_1)
__unnamed_1:
        /*0072*/ 	.byte	0x76, 0x6f, 0x69, 0x64, 0x20, 0x63, 0x75, 0x74, 0x6c, 0x61, 0x73, 0x73, 0x3a, 0x3a, 0x67, 0x65
        /* <DEDUP_REMOVED lines=172> */
        /*0b42*/ 	.byte	0x3a, 0x69, 0x64, 0x65, 0x6e, 0x74, 0x69, 0x74, 0x79, 0x5d, 0x00
.L_0:


//--------------------- .nv.shared._ZN7cutlass13device_kernelINS_4gemm6kernel13GemmUniversalIN4cute5tupleIJiiiiEEENS1_10collective13CollectiveMmaINS1_34MainloopSm90TmaGmmaWarpSpecializedILi3ENS5_IJNS4_1CILi2EEENSA_ILi1EEESC_EEENS1_35KernelTmaWarpSpecializedCooperativeEEENS5_IJNSA_ILi256EEENSA_ILi128EEENSA_ILi64EEEEEEaNS5_IJlSC_lEEEaSK_NS4_8TiledMMAINS4_8MMA_AtomIJNS4_4SM904GMMA27MMA_64x128x32_S32S8S8_SS_TNEEEENS4_6LayoutISD_NS5_IJSC_NSA_ILi0EEESS_EEEEENS5_IJNS4_10UnderscoreESV_SV_EEEEENS4_13SM90_TMA_LOADENS4_14ComposedLayoutINS4_7SwizzleILi2ELi4ELi3EEENS4_18smem_ptr_flag_bitsILi8EEENSR_INS5_IJNSA_ILi8EEESI_EEENS5_IJSI_SC_EEEEEEEvNS4_8identityENS4_23SM90_TMA_LOAD_MULTICASTES18_vS19_EENS_8epilogue10collective6detail29Sm90TmaWarpSpecializedAdapterINS1D_15DefaultEpilogueIaSK_SK_NS1C_6thread17LinearCombinationIaLi1EiiLNS1H_9ScaleType4KindE0ELNS_15FloatRoundStyleE2EaEENS1_15EpilogueDefaultEEEEEvvEEEEvNT_6ParamsE --------------------------
	.section	.nv.shared._ZN7cutlass13device_kernelINS_4gemm6kernel13GemmUniversalIN4cute5tupleIJiiiiEEENS1_10collective13CollectiveMmaINS1_34MainloopSm90TmaGmmaWarpSpecializedILi3ENS5_IJNS4_1CILi2EEENSA_ILi1EEESC_EEENS1_35KernelTmaWarpSpecializedCooperativeEEENS5_IJNSA_ILi256EEENSA_ILi128EEENSA_ILi64EEEEEEaNS5_IJlSC_lEEEaSK_NS4_8TiledMMAINS4_8MMA_AtomIJNS4_4SM904GMMA27MMA_64x128x32_S32S8S8_SS_TNEEEENS4_6LayoutISD_NS5_IJSC_NSA_ILi0EEESS_EEEEENS5_IJNS4_10UnderscoreESV_SV_EEEEENS4_13SM90_TMA_LOADENS4_14ComposedLayoutINS4_7SwizzleILi2ELi4ELi3EEENS4_18smem_ptr_flag_bitsILi8EEENSR_INS5_IJNSA_ILi8EEESI_EEENS5_IJSI_SC_EEEEEEEvNS4_8identityENS4_23SM90_TMA_LOAD_MULTICASTES18_vS19_EENS_8epilogue10collective6detail29Sm90TmaWarpSpecializedAdapterINS1D_15DefaultEpilogueIaSK_SK_NS1C_6thread17LinearCombinationIaLi1EiiLNS1H_9ScaleType4KindE0ELNS_15FloatRoundStyleE2EaEENS1_15EpilogueDefaultEEEEEvvEEEEvNT_6ParamsE,"aw",@nobits
	.sectionflags	@""
	.align	16
	.zero		1024


//--------------------- .nv.shared.reserved.0     --------------------------
	.section	.nv.shared.reserved.0,"aw",@nobits
	.weak		__nv_reservedSMEM_offset_0_alias
	.size		__nv_reservedSMEM_offset_0_alias, 0, 0
	.other		__nv_reservedSMEM_offset_0_alias,@"STO_CUDA_RESERVED_SHARED STV_DEFAULT"
__nv_reservedSMEM_offset_0_alias:
	.zero		0


//--------------------- .nv.global                --------------------------
	.section	.nv.global,"aw",@nobits
.nv.global:
	.type		_ZN39_INTERNAL_fc2d6005_4_k_cu_490bfb58_71314cute1_E,@object
	.size		_ZN39_INTERNAL_fc2d6005_4_k_cu_490bfb58_71314cute1_E,(_ZN39_INTERNAL_fc2d6005_4_k_cu_490bfb58_71314cuda3std3__45__cpo6cbeginE - _ZN39_INTERNAL_fc2d6005_4_k_cu_490bfb58_71314cute1_E)
_ZN39_INTERNAL_fc2d6005_4_k_cu_490bfb58_71314cute1_E:
	.zero		1
	.type		_ZN39_INTERNAL_fc2d6005_4_k_cu_490bfb58_71314cuda3std3__45__cpo6cbeginE,@object
	.size		_ZN39_INTERNAL_fc2d6005_4_k_cu_490bfb58_71314cuda3std3__45__cpo6cbeginE,(_ZN39_INTERNAL_fc2d6005_4_k_cu_490bfb58_71314cuda3std3__48in_placeE - _ZN39_INTERNAL_fc2d6005_4_k_cu_490bfb58_71314cuda3std3__45__cpo6cbeginE)
_ZN39_INTERNAL_fc2d6005_4_k_cu_490bfb58_71314cuda3std3__45__cpo6cbeginE:
	.zero		1
	.type		_ZN39_INTERNAL_fc2d6005_4_k_cu_490bfb58_71314cuda3std3__48in_placeE,@object
	.size		_ZN39_INTERNAL_fc2d6005_4_k_cu_490bfb58_71314cuda3std3__48in_placeE,(_ZN39_INTERNAL_fc2d6005_4_k_cu_490bfb58_71314cuda3std6ranges3__45__cpo9iter_moveE - _ZN39_INTERNAL_fc2d6005_4_k_cu_490bfb58_71314cuda3std3__48in_placeE)
_ZN39_INTERNAL_fc2d6005_4_k_cu_490bfb58_71314cuda3std3__48in_placeE:
	.zero		1
	.type		_ZN39_INTERNAL_fc2d6005_4_k_cu_490bfb58_71314cuda3std6ranges3__45__cpo9iter_moveE,@object
	.size		_ZN39_INTERNAL_fc2d6005_4_k_cu_490bfb58_71314cuda3std6ranges3__45__cpo9iter_moveE,(_ZN39_INTERNAL_fc2d6005_4_k_cu_490bfb58_71314cuda3std3__45__cpo5beginE - _ZN39_INTERNAL_fc2d6005_4_k_cu_490bfb58_71314cuda3std6ranges3__45__cpo9iter_moveE)
_ZN39_INTERNAL_fc2d6005_4_k_cu_490bfb58_71314cuda3std6ranges3__45__cpo9iter_moveE:
	.zero		1
	.type		_ZN39_INTERNAL_fc2d6005_4_k_cu_490bfb58_71314cuda3std3__45__cpo5beginE,@object
	.size		_ZN39_INTERNAL_fc2d6005_4_k_cu_490bfb58_71314cuda3std3__45__cpo5beginE,(_ZN39_INTERNAL_fc2d6005_4_k_cu_490bfb58_71314cuda3std3__441_GLOBAL__N__fc2d6005_4_k_cu_490bfb58_71316ignoreE - _ZN39_INTERNAL_fc2d6005_4_k_cu_490bfb58_71314cuda3std3__45__cpo5beginE)
_ZN39_INTERNAL_fc2d6005_4_k_cu_490bfb58_71314cuda3std3__45__cpo5beginE:
	.zero		1
	.type		_ZN39_INTERNAL_fc2d6005_4_k_cu_490bfb58_71314cuda3std3__441_GLOBAL__N__fc2d6005_4_k_cu_490bfb58_71316ignoreE,@object
	.size		_ZN39_INTERNAL_fc2d6005_4_k_cu_490bfb58_71314cuda3std3__441_GLOBAL__N__fc2d6005_4_k_cu_490bfb58_71316ignoreE,(_ZN39_INTERNAL_fc2d6005_4_k_cu_490bfb58_71314cute7productE - _ZN39_INTERNAL_fc2d6005_4_k_cu_490bfb58_71314cuda3std3__441_GLOBAL__N__fc2d6005_4_k_cu_490bfb58_71316ignoreE)
_ZN39_INTERNAL_fc2d6005_4_k_cu_490bfb58_71314cuda3std3__441_GLOBAL__N__fc2d6005_4_k_cu_490bfb58_71316ignoreE:
	.zero		1
	.type		_ZN39_INTERNAL_fc2d6005_4_k_cu_490bfb58_71314cute7productE,@object
	.size		_ZN39_INTERNAL_fc2d6005_4_k_cu_490bfb58_71314cute7productE,(_ZN39_INTERNAL_fc2d6005_4_k_cu_490bfb58_71314cuda3std3__45__cpo3endE - _ZN39_INTERNAL_fc2d6005_4_k_cu_490bfb58_71314cute7productE)
_ZN39_INTERNAL_fc2d6005_4_k_cu_490bfb58_71314cute7productE:
	.zero		1
	.type		_ZN39_INTERNAL_fc2d6005_4_k_cu_490bfb58_71314cuda3std3__45__cpo3endE,@object
	.size		_ZN39_INTERNAL_fc2d6005_4_k_cu_490bfb58_71314cuda3std3__45__cpo3endE,(_ZN39_INTERNAL_fc2d6005_4_k_cu_490bfb58_71314cuda3std3__419piecewise_constructE - _ZN39_INTERNAL_fc2d6005_4_k_cu_490bfb58_71314cuda3std3__45__cpo3endE)
_ZN39_INTERNAL_fc2d6005_4_k_cu_490bfb58_71314cuda3std3__45__cpo3endE:
	.zero		1
	.type		_ZN39_INTERNAL_fc2d6005_4_k_cu_490bfb58_71314cuda3std3__419piecewise_constructE,@object
	.size		_ZN39_INTERNAL_fc2d6005_4_k_cu_490bfb58_71314cuda3std3__419piecewise_constructE,(_ZN39_INTERNAL_fc2d6005_4_k_cu_490bfb58_71314cuda3std3__45__cpo4cendE - _ZN39_INTERNAL_fc2d6005_4_k_cu_490bfb58_71314cuda3std3__419piecewise_constructE)
_ZN39_INTERNAL_fc2d6005_4_k_cu_490bfb58_71314cuda3std3__419piecewise_constructE:
	.zero		1
	.type		_ZN39_INTERNAL_fc2d6005_4_k_cu_490bfb58_71314cuda3std3__45__cpo4cendE,@object
	.size		_ZN39_INTERNAL_fc2d6005_4_k_cu_490bfb58_71314cuda3std3__45__cpo4cendE,(_ZN39_INTERNAL_fc2d6005_4_k_cu_490bfb58_71314cuda3std6ranges3__45__cpo4swapE - _ZN39_INTERNAL_fc2d6005_4_k_cu_490bfb58_71314cuda3std3__45__cpo4cendE)
_ZN39_INTERNAL_fc2d6005_4_k_cu_490bfb58_71314cuda3std3__45__cpo4cendE:
	.zero		1
	.type		_ZN39_INTERNAL_fc2d6005_4_k_cu_490bfb58_71314cuda3std6ranges3__45__cpo4swapE,@object
	.size		_ZN39_INTERNAL_fc2d6005_4_k_cu_490bfb58_71314cuda3std6ranges3__45__cpo4swapE,(.L_8 - _ZN39_INTERNAL_fc2d6005_4_k_cu_490bfb58_71314cuda3std6ranges3__45__cpo4swapE)
_ZN39_INTERNAL_fc2d6005_4_k_cu_490bfb58_71314cuda3std6ranges3__45__cpo4swapE:
	.zero		1
.L_8:


//--------------------- .nv.constant0._ZN7cutlass13device_kernelINS_4gemm6kernel13GemmUniversalIN4cute5tupleIJiiiiEEENS1_10collective13CollectiveMmaINS1_34MainloopSm90TmaGmmaWarpSpecializedILi3ENS5_IJNS4_1CILi2EEENSA_ILi1EEESC_EEENS1_35KernelTmaWarpSpecializedCooperativeEEENS5_IJNSA_ILi256EEENSA_ILi128EEENSA_ILi64EEEEEEaNS5_IJlSC_lEEEaSK_NS4_8TiledMMAINS4_8MMA_AtomIJNS4_4SM904GMMA27MMA_64x128x32_S32S8S8_SS_TNEEEENS4_6LayoutISD_NS5_IJSC_NSA_ILi0EEESS_EEEEENS5_IJNS4_10UnderscoreESV_SV_EEEEENS4_13SM90_TMA_LOADENS4_14ComposedLayoutINS4_7SwizzleILi2ELi4ELi3EEENS4_18smem_ptr_flag_bitsILi8EEENSR_INS5_IJNSA_ILi8EEESI_EEENS5_IJSI_SC_EEEEEEEvNS4_8identityENS4_23SM90_TMA_LOAD_MULTICASTES18_vS19_EENS_8epilogue10collective6detail29Sm90TmaWarpSpecializedAdapterINS1D_15DefaultEpilogueIaSK_SK_NS1C_6thread17LinearCombinationIaLi1EiiLNS1H_9ScaleType4KindE0ELNS_15FloatRoundStyleE2EaEENS1_15EpilogueDefaultEEEEEvvEEEEvNT_6ParamsE --------------------------
	.section	.nv.constant0._ZN7cutlass13device_kernelINS_4gemm6kernel13GemmUniversalIN4cute5tupleIJiiiiEEENS1_10collective13CollectiveMmaINS1_34MainloopSm90TmaGmmaWarpSpecializedILi3ENS5_IJNS4_1CILi2EEENSA_ILi1EEESC_EEENS1_35KernelTmaWarpSpecializedCooperativeEEENS5_IJNSA_ILi256EEENSA_ILi128EEENSA_ILi64EEEEEEaNS5_IJlSC_lEEEaSK_NS4_8TiledMMAINS4_8MMA_AtomIJNS4_4SM904GMMA27MMA_64x128x32_S32S8S8_SS_TNEEEENS4_6LayoutISD_NS5_IJSC_NSA_ILi0EEESS_EEEEENS5_IJNS4_10UnderscoreESV_SV_EEEEENS4_13SM90_TMA_LOADENS4_14ComposedLayoutINS4_7SwizzleILi2ELi4ELi3EEENS4_18smem_ptr_flag_bitsILi8EEENSR_INS5_IJNSA_ILi8EEESI_EEENS5_IJSI_SC_EEEEEEEvNS4_8identityENS4_23SM90_TMA_LOAD_MULTICASTES18_vS19_EENS_8epilogue10collective6detail29Sm90TmaWarpSpecializedAdapterINS1D_15DefaultEpilogueIaSK_SK_NS1C_6thread17LinearCombinationIaLi1EiiLNS1H_9ScaleType4KindE0ELNS_15FloatRoundStyleE2EaEENS1_15EpilogueDefaultEEEEEvvEEEEvNT_6ParamsE,"a",@progbits
	.sectionflags	@""
	.align	4
.nv.constant0._ZN7cutlass13device_kernelINS_4gemm6kernel13GemmUniversalIN4cute5tupleIJiiiiEEENS1_10collective13CollectiveMmaINS1_34MainloopSm90TmaGmmaWarpSpecializedILi3ENS5_IJNS4_1CILi2EEENSA_ILi1EEESC_EEENS1_35KernelTmaWarpSpecializedCooperativeEEENS5_IJNSA_ILi256EEENSA_ILi128EEENSA_ILi64EEEEEEaNS5_IJlSC_lEEEaSK_NS4_8TiledMMAINS4_8MMA_AtomIJNS4_4SM904GMMA27MMA_64x128x32_S32S8S8_SS_TNEEEENS4_6LayoutISD_NS5_IJSC_NSA_ILi0EEESS_EEEEENS5_IJNS4_10UnderscoreESV_SV_EEEEENS4_13SM90_TMA_LOADENS4_14ComposedLayoutINS4_7SwizzleILi2ELi4ELi3EEENS4_18smem_ptr_flag_bitsILi8EEENSR_INS5_IJNSA_ILi8EEESI_EEENS5_IJSI_SC_EEEEEEEvNS4_8identityENS4_23SM90_TMA_LOAD_MULTICASTES18_vS19_EENS_8epilogue10collective6detail29Sm90TmaWarpSpecializedAdapterINS1D_15DefaultEpilogueIaSK_SK_NS1C_6thread17LinearCombinationIaLi1EiiLNS1H_9ScaleType4KindE0ELNS_15FloatRoundStyleE2EaEENS1_15EpilogueDefaultEEEEEvvEEEEvNT_6ParamsE:
	.zero		1664


//--------------------- SYMBOLS --------------------------

	.type		.nv.reservedSmem.offset0,@object
	.size		.nv.reservedSmem.offset0,0x4
	.type		__assertfail,@function
